//
// Generated by NVIDIA NVVM Compiler
//
// Compiler Build ID: CL-36424714
// Cuda compilation tools, release 13.0, V13.0.88
// Based on NVVM 20.0.0
//

.version 9.0
.target sm_100
.address_size 64

	// .globl	_Z6kernelPfiii
.extern .func  (.param .b32 func_retval0) vprintf
(
	.param .b64 vprintf_param_0,
	.param .b64 vprintf_param_1
)
;
.global .align 1 .b8 _ZN33_INTERNAL_ecd72b89_4_k_cu_vec_0_N4cuda3std3__45__cpo5beginE[1];
.global .align 1 .b8 _ZN33_INTERNAL_ecd72b89_4_k_cu_vec_0_N4cuda3std3__45__cpo3endE[1];
.global .align 1 .b8 _ZN33_INTERNAL_ecd72b89_4_k_cu_vec_0_N4cuda3std3__45__cpo6cbeginE[1];
.global .align 1 .b8 _ZN33_INTERNAL_ecd72b89_4_k_cu_vec_0_N4cuda3std3__45__cpo4cendE[1];
.global .align 1 .b8 _ZN33_INTERNAL_ecd72b89_4_k_cu_vec_0_N4cuda3std3__45__cpo6rbeginE[1];
.global .align 1 .b8 _ZN33_INTERNAL_ecd72b89_4_k_cu_vec_0_N4cuda3std3__45__cpo4rendE[1];
.global .align 1 .b8 _ZN33_INTERNAL_ecd72b89_4_k_cu_vec_0_N4cuda3std3__45__cpo7crbeginE[1];
.global .align 1 .b8 _ZN33_INTERNAL_ecd72b89_4_k_cu_vec_0_N4cuda3std3__45__cpo5crendE[1];
.global .align 1 .b8 _ZN33_INTERNAL_ecd72b89_4_k_cu_vec_0_N4cuda3std3__435_GLOBAL__N__ecd72b89_4_k_cu_vec_0_N6ignoreE[1];
.global .align 1 .b8 _ZN33_INTERNAL_ecd72b89_4_k_cu_vec_0_N4cuda3std3__419piecewise_constructE[1];
.global .align 1 .b8 _ZN33_INTERNAL_ecd72b89_4_k_cu_vec_0_N4cuda3std3__48in_placeE[1];
.global .align 1 .b8 _ZN33_INTERNAL_ecd72b89_4_k_cu_vec_0_N4cuda3std3__420unreachable_sentinelE[1];
.global .align 1 .b8 _ZN33_INTERNAL_ecd72b89_4_k_cu_vec_0_N4cuda3std3__47nulloptE[1];
.global .align 1 .b8 _ZN33_INTERNAL_ecd72b89_4_k_cu_vec_0_N4cuda3std3__48unexpectE[1];
.global .align 1 .b8 _ZN33_INTERNAL_ecd72b89_4_k_cu_vec_0_N4cuda3std6ranges3__45__cpo4swapE[1];
.global .align 1 .b8 _ZN33_INTERNAL_ecd72b89_4_k_cu_vec_0_N4cuda3std6ranges3__45__cpo9iter_moveE[1];
.global .align 1 .b8 _ZN33_INTERNAL_ecd72b89_4_k_cu_vec_0_N4cuda3std6ranges3__45__cpo5beginE[1];
.global .align 1 .b8 _ZN33_INTERNAL_ecd72b89_4_k_cu_vec_0_N4cuda3std6ranges3__45__cpo3endE[1];
.global .align 1 .b8 _ZN33_INTERNAL_ecd72b89_4_k_cu_vec_0_N4cuda3std6ranges3__45__cpo6cbeginE[1];
.global .align 1 .b8 _ZN33_INTERNAL_ecd72b89_4_k_cu_vec_0_N4cuda3std6ranges3__45__cpo4cendE[1];
.global .align 1 .b8 _ZN33_INTERNAL_ecd72b89_4_k_cu_vec_0_N4cuda3std6ranges3__45__cpo7advanceE[1];
.global .align 1 .b8 _ZN33_INTERNAL_ecd72b89_4_k_cu_vec_0_N4cuda3std6ranges3__45__cpo9iter_swapE[1];
.global .align 1 .b8 _ZN33_INTERNAL_ecd72b89_4_k_cu_vec_0_N4cuda3std6ranges3__45__cpo4nextE[1];
.global .align 1 .b8 _ZN33_INTERNAL_ecd72b89_4_k_cu_vec_0_N4cuda3std6ranges3__45__cpo4prevE[1];
.global .align 1 .b8 _ZN33_INTERNAL_ecd72b89_4_k_cu_vec_0_N4cuda3std6ranges3__45__cpo4dataE[1];
.global .align 1 .b8 _ZN33_INTERNAL_ecd72b89_4_k_cu_vec_0_N4cuda3std6ranges3__45__cpo5cdataE[1];
.global .align 1 .b8 _ZN33_INTERNAL_ecd72b89_4_k_cu_vec_0_N4cuda3std6ranges3__45__cpo4sizeE[1];
.global .align 1 .b8 _ZN33_INTERNAL_ecd72b89_4_k_cu_vec_0_N4cuda3std6ranges3__45__cpo5ssizeE[1];
.global .align 1 .b8 _ZN33_INTERNAL_ecd72b89_4_k_cu_vec_0_N4cuda3std6ranges3__45__cpo8distanceE[1];
.global .align 1 .b8 _ZN33_INTERNAL_ecd72b89_4_k_cu_vec_0_N6thrust24THRUST_300001_SM_1000_NS8cuda_cub3parE[1];
.global .align 1 .b8 _ZN33_INTERNAL_ecd72b89_4_k_cu_vec_0_N6thrust24THRUST_300001_SM_1000_NS8cuda_cub10par_nosyncE[1];
.global .align 1 .b8 _ZN33_INTERNAL_ecd72b89_4_k_cu_vec_0_N6thrust24THRUST_300001_SM_1000_NS6system6detail10sequential3seqE[1];
.global .align 1 .b8 _ZN33_INTERNAL_ecd72b89_4_k_cu_vec_0_N6thrust24THRUST_300001_SM_1000_NS12placeholders2_1E[1];
.global .align 1 .b8 _ZN33_INTERNAL_ecd72b89_4_k_cu_vec_0_N6thrust24THRUST_300001_SM_1000_NS12placeholders2_2E[1];
.global .align 1 .b8 _ZN33_INTERNAL_ecd72b89_4_k_cu_vec_0_N6thrust24THRUST_300001_SM_1000_NS12placeholders2_3E[1];
.global .align 1 .b8 _ZN33_INTERNAL_ecd72b89_4_k_cu_vec_0_N6thrust24THRUST_300001_SM_1000_NS12placeholders2_4E[1];
.global .align 1 .b8 _ZN33_INTERNAL_ecd72b89_4_k_cu_vec_0_N6thrust24THRUST_300001_SM_1000_NS12placeholders2_5E[1];
.global .align 1 .b8 _ZN33_INTERNAL_ecd72b89_4_k_cu_vec_0_N6thrust24THRUST_300001_SM_1000_NS12placeholders2_6E[1];
.global .align 1 .b8 _ZN33_INTERNAL_ecd72b89_4_k_cu_vec_0_N6thrust24THRUST_300001_SM_1000_NS12placeholders2_7E[1];
.global .align 1 .b8 _ZN33_INTERNAL_ecd72b89_4_k_cu_vec_0_N6thrust24THRUST_300001_SM_1000_NS12placeholders2_8E[1];
.global .align 1 .b8 _ZN33_INTERNAL_ecd72b89_4_k_cu_vec_0_N6thrust24THRUST_300001_SM_1000_NS12placeholders2_9E[1];
.global .align 1 .b8 _ZN33_INTERNAL_ecd72b89_4_k_cu_vec_0_N6thrust24THRUST_300001_SM_1000_NS12placeholders3_10E[1];
.global .align 1 .b8 _ZN33_INTERNAL_ecd72b89_4_k_cu_vec_0_N6thrust24THRUST_300001_SM_1000_NS3seqE[1];
.global .align 1 .b8 $str[23] = {69, 108, 101, 109, 101, 110, 116, 32, 40, 37, 100, 44, 32, 37, 100, 41, 32, 61, 32, 37, 100, 10};

.visible .entry _Z6kernelPfiii(
	.param .u64 .ptr .align 1 _Z6kernelPfiii_param_0,
	.param .u32 _Z6kernelPfiii_param_1,
	.param .u32 _Z6kernelPfiii_param_2,
	.param .u32 _Z6kernelPfiii_param_3
)
{
	.local .align 16 .b8 	__local_depot0[16];
	.reg .b64 	%SP;
	.reg .b64 	%SPL;
	.reg .b32 	%r<7>;
	.reg .b32 	%f<2>;
	.reg .b64 	%rd<9>;
	.reg .b64 	%fd<2>;

	mov.u64 	%SPL, __local_depot0;
	cvta.local.u64 	%SP, %SPL;
	ld.param.u64 	%rd1, [_Z6kernelPfiii_param_0];
	ld.param.u32 	%r1, [_Z6kernelPfiii_param_1];
	ld.param.u32 	%r2, [_Z6kernelPfiii_param_2];
	ld.param.u32 	%r3, [_Z6kernelPfiii_param_3];
	cvta.to.global.u64 	%rd2, %rd1;
	add.u64 	%rd3, %SP, 0;
	add.u64 	%rd4, %SPL, 0;
	mad.lo.s32 	%r4, %r3, %r1, %r2;
	mul.wide.s32 	%rd5, %r4, 4;
	add.s64 	%rd6, %rd2, %rd5;
	ld.global.f32 	%f1, [%rd6];
	cvt.f64.f32 	%fd1, %f1;
	st.local.v2.u32 	[%rd4], {%r1, %r2};
	st.local.f64 	[%rd4+8], %fd1;
	mov.u64 	%rd7, $str;
	cvta.global.u64 	%rd8, %rd7;
	{ // callseq 0, 0
	.param .b64 param0;
	st.param.b64 	[param0], %rd8;
	.param .b64 param1;
	st.param.b64 	[param1], %rd3;
	.param .b32 retval0;
	call.uni (retval0), 
	vprintf, 
	(
	param0, 
	param1
	);
	ld.param.b32 	%r5, [retval0];
	} // callseq 0
	ret;

}
	// .globl	_Z7gpu_funPfS_S_ii
.visible .entry _Z7gpu_funPfS_S_ii(
	.param .u64 .ptr .align 1 _Z7gpu_funPfS_S_ii_param_0,
	.param .u64 .ptr .align 1 _Z7gpu_funPfS_S_ii_param_1,
	.param .u64 .ptr .align 1 _Z7gpu_funPfS_S_ii_param_2,
	.param .u32 _Z7gpu_funPfS_S_ii_param_3,
	.param .u32 _Z7gpu_funPfS_S_ii_param_4
)
{
	.reg .b32 	%r<5>;
	.reg .b32 	%f<5>;
	.reg .b64 	%rd<12>;

	ld.param.u64 	%rd1, [_Z7gpu_funPfS_S_ii_param_0];
	ld.param.u64 	%rd2, [_Z7gpu_funPfS_S_ii_param_1];
	ld.param.u64 	%rd3, [_Z7gpu_funPfS_S_ii_param_2];
	ld.param.u32 	%r1, [_Z7gpu_funPfS_S_ii_param_3];
	ld.param.u32 	%r2, [_Z7gpu_funPfS_S_ii_param_4];
	cvta.to.global.u64 	%rd4, %rd3;
	cvta.to.global.u64 	%rd5, %rd2;
	cvta.to.global.u64 	%rd6, %rd1;
	mov.u32 	%r3, %tid.x;
	mad.lo.s32 	%r4, %r2, %r1, %r3;
	mul.wide.u32 	%rd7, %r3, 4;
	add.s64 	%rd8, %rd6, %rd7;
	ld.global.f32 	%f1, [%rd8];
	mul.wide.s32 	%rd9, %r4, 4;
	add.s64 	%rd10, %rd5, %rd9;
	ld.global.f32 	%f2, [%rd10];
	sub.f32 	%f3, %f1, %f2;
	mul.f32 	%f4, %f3, %f3;
	add.s64 	%rd11, %rd4, %rd7;
	st.global.f32 	[%rd11], %f4;
	ret;

}
	// .globl	_Z4costPfS_S_ii
.visible .entry _Z4costPfS_S_ii(
	.param .u64 .ptr .align 1 _Z4costPfS_S_ii_param_0,
	.param .u64 .ptr .align 1 _Z4costPfS_S_ii_param_1,
	.param .u64 .ptr .align 1 _Z4costPfS_S_ii_param_2,
	.param .u32 _Z4costPfS_S_ii_param_3,
	.param .u32 _Z4costPfS_S_ii_param_4
)
{
	.reg .pred 	%p<11>;
	.reg .b32 	%r<34>;
	.reg .b32 	%f<85>;
	.reg .b64 	%rd<51>;

	ld.param.u64 	%rd11, [_Z4costPfS_S_ii_param_0];
	ld.param.u64 	%rd12, [_Z4costPfS_S_ii_param_1];
	ld.param.u64 	%rd10, [_Z4costPfS_S_ii_param_2];
	ld.param.u32 	%r18, [_Z4costPfS_S_ii_param_3];
	cvta.to.global.u64 	%rd1, %rd12;
	cvta.to.global.u64 	%rd2, %rd11;
	mov.u32 	%r1, %tid.x;
	setp.lt.s32 	%p1, %r18, 1;
	mov.f32 	%f84, 0f00000000;
	@%p1 bra 	$L__BB2_12;
	mov.u32 	%r20, %ctaid.x;
	mul.lo.s32 	%r2, %r18, %r1;
	mul.lo.s32 	%r3, %r18, %r20;
	and.b32  	%r4, %r18, 7;
	setp.lt.u32 	%p2, %r18, 8;
	mov.f32 	%f84, 0f00000000;
	mov.b32 	%r31, 0;
	@%p2 bra 	$L__BB2_4;
	and.b32  	%r31, %r18, 2147483640;
	neg.s32 	%r29, %r31;
	mul.wide.u32 	%rd13, %r2, 4;
	add.s64 	%rd14, %rd13, %rd2;
	add.s64 	%rd50, %rd14, 16;
	mul.wide.u32 	%rd15, %r3, 4;
	add.s64 	%rd16, %rd15, %rd1;
	add.s64 	%rd49, %rd16, 16;
	mov.f32 	%f84, 0f00000000;
$L__BB2_3:
	.pragma "nounroll";
	ld.global.f32 	%f17, [%rd50+-16];
	ld.global.f32 	%f18, [%rd49+-16];
	sub.f32 	%f19, %f17, %f18;
	fma.rn.f32 	%f20, %f19, %f19, %f84;
	ld.global.f32 	%f21, [%rd50+-12];
	ld.global.f32 	%f22, [%rd49+-12];
	sub.f32 	%f23, %f21, %f22;
	fma.rn.f32 	%f24, %f23, %f23, %f20;
	ld.global.f32 	%f25, [%rd50+-8];
	ld.global.f32 	%f26, [%rd49+-8];
	sub.f32 	%f27, %f25, %f26;
	fma.rn.f32 	%f28, %f27, %f27, %f24;
	ld.global.f32 	%f29, [%rd50+-4];
	ld.global.f32 	%f30, [%rd49+-4];
	sub.f32 	%f31, %f29, %f30;
	fma.rn.f32 	%f32, %f31, %f31, %f28;
	ld.global.f32 	%f33, [%rd50];
	ld.global.f32 	%f34, [%rd49];
	sub.f32 	%f35, %f33, %f34;
	fma.rn.f32 	%f36, %f35, %f35, %f32;
	ld.global.f32 	%f37, [%rd50+4];
	ld.global.f32 	%f38, [%rd49+4];
	sub.f32 	%f39, %f37, %f38;
	fma.rn.f32 	%f40, %f39, %f39, %f36;
	ld.global.f32 	%f41, [%rd50+8];
	ld.global.f32 	%f42, [%rd49+8];
	sub.f32 	%f43, %f41, %f42;
	fma.rn.f32 	%f44, %f43, %f43, %f40;
	ld.global.f32 	%f45, [%rd50+12];
	ld.global.f32 	%f46, [%rd49+12];
	sub.f32 	%f47, %f45, %f46;
	fma.rn.f32 	%f84, %f47, %f47, %f44;
	add.s32 	%r29, %r29, 8;
	add.s64 	%rd50, %rd50, 32;
	add.s64 	%rd49, %rd49, 32;
	setp.ne.s32 	%p3, %r29, 0;
	@%p3 bra 	$L__BB2_3;
$L__BB2_4:
	setp.eq.s32 	%p4, %r4, 0;
	@%p4 bra 	$L__BB2_12;
	and.b32  	%r10, %r18, 3;
	setp.lt.u32 	%p5, %r4, 4;
	@%p5 bra 	$L__BB2_7;
	add.s32 	%r21, %r31, %r2;
	mul.wide.u32 	%rd17, %r21, 4;
	add.s64 	%rd18, %rd2, %rd17;
	ld.global.f32 	%f49, [%rd18];
	add.s32 	%r22, %r31, %r3;
	mul.wide.u32 	%rd19, %r22, 4;
	add.s64 	%rd20, %rd1, %rd19;
	ld.global.f32 	%f50, [%rd20];
	sub.f32 	%f51, %f49, %f50;
	fma.rn.f32 	%f52, %f51, %f51, %f84;
	cvt.u64.u32 	%rd21, %r2;
	cvt.u64.u32 	%rd22, %r31;
	add.s64 	%rd23, %rd22, %rd21;
	shl.b64 	%rd24, %rd23, 2;
	add.s64 	%rd25, %rd2, %rd24;
	ld.global.f32 	%f53, [%rd25+4];
	cvt.u64.u32 	%rd26, %r3;
	add.s64 	%rd27, %rd22, %rd26;
	shl.b64 	%rd28, %rd27, 2;
	add.s64 	%rd29, %rd1, %rd28;
	ld.global.f32 	%f54, [%rd29+4];
	sub.f32 	%f55, %f53, %f54;
	fma.rn.f32 	%f56, %f55, %f55, %f52;
	ld.global.f32 	%f57, [%rd25+8];
	ld.global.f32 	%f58, [%rd29+8];
	sub.f32 	%f59, %f57, %f58;
	fma.rn.f32 	%f60, %f59, %f59, %f56;
	ld.global.f32 	%f61, [%rd25+12];
	ld.global.f32 	%f62, [%rd29+12];
	sub.f32 	%f63, %f61, %f62;
	fma.rn.f32 	%f84, %f63, %f63, %f60;
	add.s32 	%r31, %r31, 4;
$L__BB2_7:
	setp.eq.s32 	%p6, %r10, 0;
	@%p6 bra 	$L__BB2_12;
	setp.eq.s32 	%p7, %r10, 1;
	@%p7 bra 	$L__BB2_10;
	add.s32 	%r23, %r31, %r2;
	mul.wide.u32 	%rd30, %r23, 4;
	add.s64 	%rd31, %rd2, %rd30;
	ld.global.f32 	%f65, [%rd31];
	add.s32 	%r24, %r31, %r3;
	mul.wide.u32 	%rd32, %r24, 4;
	add.s64 	%rd33, %rd1, %rd32;
	ld.global.f32 	%f66, [%rd33];
	sub.f32 	%f67, %f65, %f66;
	fma.rn.f32 	%f68, %f67, %f67, %f84;
	cvt.u64.u32 	%rd34, %r2;
	cvt.u64.u32 	%rd35, %r31;
	add.s64 	%rd36, %rd35, %rd34;
	shl.b64 	%rd37, %rd36, 2;
	add.s64 	%rd38, %rd2, %rd37;
	ld.global.f32 	%f69, [%rd38+4];
	cvt.u64.u32 	%rd39, %r3;
	add.s64 	%rd40, %rd35, %rd39;
	shl.b64 	%rd41, %rd40, 2;
	add.s64 	%rd42, %rd1, %rd41;
	ld.global.f32 	%f70, [%rd42+4];
	sub.f32 	%f71, %f69, %f70;
	fma.rn.f32 	%f84, %f71, %f71, %f68;
	add.s32 	%r31, %r31, 2;
$L__BB2_10:
	and.b32  	%r25, %r18, 1;
	setp.eq.b32 	%p8, %r25, 1;
	not.pred 	%p9, %p8;
	@%p9 bra 	$L__BB2_12;
	add.s32 	%r26, %r31, %r2;
	mul.wide.u32 	%rd43, %r26, 4;
	add.s64 	%rd44, %rd2, %rd43;
	ld.global.f32 	%f72, [%rd44];
	add.s32 	%r27, %r31, %r3;
	mul.wide.u32 	%rd45, %r27, 4;
	add.s64 	%rd46, %rd1, %rd45;
	ld.global.f32 	%f73, [%rd46];
	sub.f32 	%f74, %f72, %f73;
	fma.rn.f32 	%f84, %f74, %f74, %f84;
$L__BB2_12:
	cvta.to.global.u64 	%rd47, %rd10;
	mul.wide.u32 	%rd48, %r1, 4;
	add.s64 	%rd9, %rd47, %rd48;
	ld.global.u32 	%r33, [%rd9];
$L__BB2_13:
	mov.b32 	%f75, %r33;
	min.f32 	%f76, %f84, %f75;
	mov.b32 	%r28, %f76;
	atom.relaxed.global.cas.b32 	%r17, [%rd9], %r33, %r28;
	setp.ne.s32 	%p10, %r33, %r17;
	mov.u32 	%r33, %r17;
	@%p10 bra 	$L__BB2_13;
	ret;

}
	// .globl	_ZN3cub18CUB_300001_SM_10006detail11EmptyKernelIvEEvv
.visible .entry _ZN3cub18CUB_300001_SM_10006detail11EmptyKernelIvEEvv()
{


	ret;

}


// ===== COMPILED SASS (sm_100) =====

	.target	sm_100

	.elftype	@"ET_EXEC"


//--------------------- .note.nv.tkinfo           --------------------------
	.section	.note.nv.tkinfo,"",@"SHT_NOTE"
	.sectionflags	@"SHF_NOTE_NV_TKINFO"
	.tkinfo
        /*0018*/ 	.word	0x00000002
        /*0030*/ 	.string	""
        /*0030*/ 	.string	"ptxas"
        /*0030*/ 	.string	"Cuda compilation tools, release 13.0, V13.0.88"
        /*0030*/ 	.string	"Build cuda_13.0.r13.0/compiler.36424714_0"
        /*0030*/ 	.string	"-arch sm_100 -m 64 "



//--------------------- .note.nv.cuinfo           --------------------------
	.section	.note.nv.cuinfo,"",@"SHT_NOTE"
	.sectionflags	@"SHF_NOTE_NV_CUINFO"
        /*0018*/ 	.short	0x0002
        /*001a*/ 	.short	0x0064
        /*001c*/ 	.short	0x0082
	.zero		2


//--------------------- .nv.info                  --------------------------
	.section	.nv.info,"",@"SHT_CUDA_INFO"
	.align	4


	//----- nvinfo : EIATTR_REGCOUNT
	.align		4
        /*0000*/ 	.byte	0x04, 0x2f
        /*0002*/ 	.short	(.L_45 - .L_44)
	.align		4
.L_44:
        /*0004*/ 	.word	index@(_Z6kernelPfiii)
        /*0008*/ 	.word	0x00000018


	//----- nvinfo : EIATTR_FRAME_SIZE
	.align		4
.L_45:
        /*000c*/ 	.byte	0x04, 0x11
        /*000e*/ 	.short	(.L_47 - .L_46)
	.align		4
.L_46:
        /*0010*/ 	.word	index@(_Z6kernelPfiii)
        /*0014*/ 	.word	0x00000010


	//----- nvinfo : EIATTR_REGCOUNT
	.align		4
.L_47:
        /*0018*/ 	.byte	0x04, 0x2f
        /*001a*/ 	.short	(.L_49 - .L_48)
	.align		4
.L_48:
        /*001c*/ 	.word	index@(_Z7gpu_funPfS_S_ii)
        /*0020*/ 	.word	0x0000000c


	//----- nvinfo : EIATTR_FRAME_SIZE
	.align		4
.L_49:
        /*0024*/ 	.byte	0x04, 0x11
        /*0026*/ 	.short	(.L_51 - .L_50)
	.align		4
.L_50:
        /*0028*/ 	.word	index@(_Z7gpu_funPfS_S_ii)
        /*002c*/ 	.word	0x00000000


	//----- nvinfo : EIATTR_REGCOUNT
	.align		4
.L_51:
        /*0030*/ 	.byte	0x04, 0x2f
        /*0032*/ 	.short	(.L_53 - .L_52)
	.align		4
.L_52:
        /*0034*/ 	.word	index@(_Z4costPfS_S_ii)
        /*0038*/ 	.word	0x0000001c


	//----- nvinfo : EIATTR_FRAME_SIZE
	.align		4
.L_53:
        /*003c*/ 	.byte	0x04, 0x11
        /*003e*/ 	.short	(.L_55 - .L_54)
	.align		4
.L_54:
        /*0040*/ 	.word	index@(_Z4costPfS_S_ii)
        /*0044*/ 	.word	0x00000000


	//----- nvinfo : EIATTR_REGCOUNT
	.align		4
.L_55:
        /*0048*/ 	.byte	0x04, 0x2f
        /*004a*/ 	.short	(.L_57 - .L_56)
	.align		4
.L_56:
        /*004c*/ 	.word	index@(_ZN3cub18CUB_300001_SM_10006detail11EmptyKernelIvEEvv)
        /*0050*/ 	.word	0x00000004


	//----- nvinfo : EIATTR_FRAME_SIZE
	.align		4
.L_57:
        /*0054*/ 	.byte	0x04, 0x11
        /*0056*/ 	.short	(.L_59 - .L_58)
	.align		4
.L_58:
        /*0058*/ 	.word	index@(_ZN3cub18CUB_300001_SM_10006detail11EmptyKernelIvEEvv)
        /*005c*/ 	.word	0x00000000


	//----- nvinfo : EIATTR_MIN_STACK_SIZE
	.align		4
.L_59:
        /*0060*/ 	.byte	0x04, 0x12
        /*0062*/ 	.short	(.L_61 - .L_60)
	.align		4
.L_60:
        /*0064*/ 	.word	index@(_ZN3cub18CUB_300001_SM_10006detail11EmptyKernelIvEEvv)
        /*0068*/ 	.word	0x00000000


	//----- nvinfo : EIATTR_MIN_STACK_SIZE
	.align		4
.L_61:
        /*006c*/ 	.byte	0x04, 0x12
        /*006e*/ 	.short	(.L_63 - .L_62)
	.align		4
.L_62:
        /*0070*/ 	.word	index@(_Z4costPfS_S_ii)
        /*0074*/ 	.word	0x00000000


	//----- nvinfo : EIATTR_MIN_STACK_SIZE
	.align		4
.L_63:
        /*0078*/ 	.byte	0x04, 0x12
        /*007a*/ 	.short	(.L_65 - .L_64)
	.align		4
.L_64:
        /*007c*/ 	.word	index@(_Z7gpu_funPfS_S_ii)
        /*0080*/ 	.word	0x00000000


	//----- nvinfo : EIATTR_MIN_STACK_SIZE
	.align		4
.L_65:
        /*0084*/ 	.byte	0x04, 0x12
        /*0086*/ 	.short	(.L_67 - .L_66)
	.align		4
.L_66:
        /*0088*/ 	.word	index@(_Z6kernelPfiii)
        /*008c*/ 	.word	0x00000010
.L_67:


//--------------------- .nv.compat                --------------------------
	.section	.nv.compat,"",@"SHT_CUDA_COMPAT_INFO"
	.align	4
        /*0000*/ 	.byte	0x02, 0x09, 0x00, 0x00, 0x02, 0x02, 0x01, 0x00, 0x02, 0x05, 0x05, 0x00, 0x03, 0x07, 0x01, 0x01
        /*0010*/ 	.byte	0x02, 0x03, 0x00, 0x00, 0x02, 0x06, 0x01, 0x00, 0x04, 0x0b, 0x08, 0x00, 0x09, 0x00, 0x00, 0x00
        /*0020*/ 	.byte	0x00, 0x00, 0x00, 0x00


//--------------------- .nv.info._ZN3cub18CUB_300001_SM_10006detail11EmptyKernelIvEEvv --------------------------
	.section	.nv.info._ZN3cub18CUB_300001_SM_10006detail11EmptyKernelIvEEvv,"",@"SHT_CUDA_INFO"
	.sectionflags	@""
	.align	4


	//----- nvinfo : EIATTR_CUDA_API_VERSION
	.align		4
        /*0000*/ 	.byte	0x04, 0x37
        /*0002*/ 	.short	(.L_69 - .L_68)
.L_68:
        /*0004*/ 	.word	0x00000082


	//----- nvinfo : EIATTR_SPARSE_MMA_MASK
	.align		4
.L_69:
        /*0008*/ 	.byte	0x03, 0x50
        /*000a*/ 	.short	0x0000


	//----- nvinfo : EIATTR_MAXREG_COUNT
	.align		4
        /*000c*/ 	.byte	0x03, 0x1b
        /*000e*/ 	.short	0x00ff


	//----- nvinfo : EIATTR_MERCURY_ISA_VERSION
	.align		4
        /*0010*/ 	.byte	0x03, 0x5f
        /*0012*/ 	.short	0x0101


	//----- nvinfo : EIATTR_VRC_CTA_INIT_COUNT
	.align		4
        /*0014*/ 	.byte	0x02, 0x4a
	.zero		1
	.zero		1


	//----- nvinfo : EIATTR_EXIT_INSTR_OFFSETS
	.align		4
        /*0018*/ 	.byte	0x04, 0x1c
        /*001a*/ 	.short	(.L_71 - .L_70)


	//   ....[0]....
.L_70:
        /*001c*/ 	.word	0x00000010


	//----- nvinfo : EIATTR_SW_WAR
	.align		4
.L_71:
        /*0020*/ 	.byte	0x04, 0x36
        /*0022*/ 	.short	(.L_73 - .L_72)
.L_72:
        /*0024*/ 	.word	0x00000008
.L_73:


//--------------------- .nv.info._Z4costPfS_S_ii  --------------------------
	.section	.nv.info._Z4costPfS_S_ii,"",@"SHT_CUDA_INFO"
	.sectionflags	@""
	.align	4


	//----- nvinfo : EIATTR_CUDA_API_VERSION
	.align		4
        /*0000*/ 	.byte	0x04, 0x37
        /*0002*/ 	.short	(.L_75 - .L_74)
.L_74:
        /*0004*/ 	.word	0x00000082


	//----- nvinfo : EIATTR_KPARAM_INFO
	.align		4
.L_75:
        /*0008*/ 	.byte	0x04, 0x17
        /*000a*/ 	.short	(.L_77 - .L_76)
.L_76:
        /*000c*/ 	.word	0x00000000
        /*0010*/ 	.short	0x0004
        /*0012*/ 	.short	0x001c
        /*0014*/ 	.byte	0x00, 0xf0, 0x11, 0x00


	//----- nvinfo : EIATTR_KPARAM_INFO
	.align		4
.L_77:
        /*0018*/ 	.byte	0x04, 0x17
        /*001a*/ 	.short	(.L_79 - .L_78)
.L_78:
        /*001c*/ 	.word	0x00000000
        /*0020*/ 	.short	0x0003
        /*0022*/ 	.short	0x0018
        /*0024*/ 	.byte	0x00, 0xf0, 0x11, 0x00


	//----- nvinfo : EIATTR_KPARAM_INFO
	.align		4
.L_79:
        /*0028*/ 	.byte	0x04, 0x17
        /*002a*/ 	.short	(.L_81 - .L_80)
.L_80:
        /*002c*/ 	.word	0x00000000
        /*0030*/ 	.short	0x0002
        /*0032*/ 	.short	0x0010
        /*0034*/ 	.byte	0x00, 0xf5, 0x21, 0x00


	//----- nvinfo : EIATTR_KPARAM_INFO
	.align		4
.L_81:
        /*0038*/ 	.byte	0x04, 0x17
        /*003a*/ 	.short	(.L_83 - .L_82)
.L_82:
        /*003c*/ 	.word	0x00000000
        /*0040*/ 	.short	0x0001
        /*0042*/ 	.short	0x0008
        /*0044*/ 	.byte	0x00, 0xf5, 0x21, 0x00


	//----- nvinfo : EIATTR_KPARAM_INFO
	.align		4
.L_83:
        /*0048*/ 	.byte	0x04, 0x17
        /*004a*/ 	.short	(.L_85 - .L_84)
.L_84:
        /*004c*/ 	.word	0x00000000
        /*0050*/ 	.short	0x0000
        /*0052*/ 	.short	0x0000
        /*0054*/ 	.byte	0x00, 0xf5, 0x21, 0x00


	//----- nvinfo : EIATTR_SPARSE_MMA_MASK
	.align		4
.L_85:
        /*0058*/ 	.byte	0x03, 0x50
        /*005a*/ 	.short	0x0000


	//----- nvinfo : EIATTR_MAXREG_COUNT
	.align		4
        /*005c*/ 	.byte	0x03, 0x1b
        /*005e*/ 	.short	0x00ff


	//----- nvinfo : EIATTR_MERCURY_ISA_VERSION
	.align		4
        /*0060*/ 	.byte	0x03, 0x5f
        /*0062*/ 	.short	0x0101


	//----- nvinfo : EIATTR_VRC_CTA_INIT_COUNT
	.align		4
        /*0064*/ 	.byte	0x02, 0x4a
	.zero		1
	.zero		1


	//----- nvinfo : EIATTR_EXIT_INSTR_OFFSETS
	.align		4
        /*0068*/ 	.byte	0x04, 0x1c
        /*006a*/ 	.short	(.L_87 - .L_86)


	//   ....[0]....
.L_86:
        /*006c*/ 	.word	0x00000980


	//----- nvinfo : EIATTR_CRS_STACK_SIZE
	.align		4
.L_87:
        /*0070*/ 	.byte	0x04, 0x1e
        /*0072*/ 	.short	(.L_89 - .L_88)
.L_88:
        /*0074*/ 	.word	0x00000000


	//----- nvinfo : EIATTR_CBANK_PARAM_SIZE
	.align		4
.L_89:
        /*0078*/ 	.byte	0x03, 0x19
        /*007a*/ 	.short	0x0020


	//----- nvinfo : EIATTR_PARAM_CBANK
	.align		4
        /*007c*/ 	.byte	0x04, 0x0a
        /*007e*/ 	.short	(.L_91 - .L_90)
	.align		4
.L_90:
        /*0080*/ 	.word	index@(.nv.constant0._Z4costPfS_S_ii)
        /*0084*/ 	.short	0x0380
        /*0086*/ 	.short	0x0020


	//----- nvinfo : EIATTR_SW_WAR
	.align		4
.L_91:
        /*0088*/ 	.byte	0x04, 0x36
        /*008a*/ 	.short	(.L_93 - .L_92)
.L_92:
        /*008c*/ 	.word	0x00000008
.L_93:


//--------------------- .nv.info._Z7gpu_funPfS_S_ii --------------------------
	.section	.nv.info._Z7gpu_funPfS_S_ii,"",@"SHT_CUDA_INFO"
	.sectionflags	@""
	.align	4


	//----- nvinfo : EIATTR_CUDA_API_VERSION
	.align		4
        /*0000*/ 	.byte	0x04, 0x37
        /*0002*/ 	.short	(.L_95 - .L_94)
.L_94:
        /*0004*/ 	.word	0x00000082


	//----- nvinfo : EIATTR_KPARAM_INFO
	.align		4
.L_95:
        /*0008*/ 	.byte	0x04, 0x17
        /*000a*/ 	.short	(.L_97 - .L_96)
.L_96:
        /*000c*/ 	.word	0x00000000
        /*0010*/ 	.short	0x0004
        /*0012*/ 	.short	0x001c
        /*0014*/ 	.byte	0x00, 0xf0, 0x11, 0x00


	//----- nvinfo : EIATTR_KPARAM_INFO
	.align		4
.L_97:
        /*0018*/ 	.byte	0x04, 0x17
        /*001a*/ 	.short	(.L_99 - .L_98)
.L_98:
        /*001c*/ 	.word	0x00000000
        /*0020*/ 	.short	0x0003
        /*0022*/ 	.short	0x0018
        /*0024*/ 	.byte	0x00, 0xf0, 0x11, 0x00


	//----- nvinfo : EIATTR_KPARAM_INFO
	.align		4
.L_99:
        /*0028*/ 	.byte	0x04, 0x17
        /*002a*/ 	.short	(.L_101 - .L_100)
.L_100:
        /*002c*/ 	.word	0x00000000
        /*0030*/ 	.short	0x0002
        /*0032*/ 	.short	0x0010
        /*0034*/ 	.byte	0x00, 0xf5, 0x21, 0x00


	//----- nvinfo : EIATTR_KPARAM_INFO
	.align		4
.L_101:
        /*0038*/ 	.byte	0x04, 0x17
        /*003a*/ 	.short	(.L_103 - .L_102)
.L_102:
        /*003c*/ 	.word	0x00000000
        /*0040*/ 	.short	0x0001
        /*0042*/ 	.short	0x0008
        /*0044*/ 	.byte	0x00, 0xf5, 0x21, 0x00


	//----- nvinfo : EIATTR_KPARAM_INFO
	.align		4
.L_103:
        /*0048*/ 	.byte	0x04, 0x17
        /*004a*/ 	.short	(.L_105 - .L_104)
.L_104:
        /*004c*/ 	.word	0x00000000
        /*0050*/ 	.short	0x0000
        /*0052*/ 	.short	0x0000
        /*0054*/ 	.byte	0x00, 0xf5, 0x21, 0x00


	//----- nvinfo : EIATTR_SPARSE_MMA_MASK
	.align		4
.L_105:
        /*0058*/ 	.byte	0x03, 0x50
        /*005a*/ 	.short	0x0000


	//----- nvinfo : EIATTR_MAXREG_COUNT
	.align		4
        /*005c*/ 	.byte	0x03, 0x1b
        /*005e*/ 	.short	0x00ff


	//----- nvinfo : EIATTR_MERCURY_ISA_VERSION
	.align		4
        /*0060*/ 	.byte	0x03, 0x5f
        /*0062*/ 	.short	0x0101


	//----- nvinfo : EIATTR_VRC_CTA_INIT_COUNT
	.align		4
        /*0064*/ 	.byte	0x02, 0x4a
	.zero		1
	.zero		1


	//----- nvinfo : EIATTR_EXIT_INSTR_OFFSETS
	.align		4
        /*0068*/ 	.byte	0x04, 0x1c
        /*006a*/ 	.short	(.L_107 - .L_106)


	//   ....[0]....
.L_106:
        /*006c*/ 	.word	0x00000100


	//----- nvinfo : EIATTR_CBANK_PARAM_SIZE
	.align		4
.L_107:
        /*0070*/ 	.byte	0x03, 0x19
        /*0072*/ 	.short	0x0020


	//----- nvinfo : EIATTR_PARAM_CBANK
	.align		4
        /*0074*/ 	.byte	0x04, 0x0a
        /*0076*/ 	.short	(.L_109 - .L_108)
	.align		4
.L_108:
        /*0078*/ 	.word	index@(.nv.constant0._Z7gpu_funPfS_S_ii)
        /*007c*/ 	.short	0x0380
        /*007e*/ 	.short	0x0020


	//----- nvinfo : EIATTR_SW_WAR
	.align		4
.L_109:
        /*0080*/ 	.byte	0x04, 0x36
        /*0082*/ 	.short	(.L_111 - .L_110)
.L_110:
        /*0084*/ 	.word	0x00000008
.L_111:


//--------------------- .nv.info._Z6kernelPfiii   --------------------------
	.section	.nv.info._Z6kernelPfiii,"",@"SHT_CUDA_INFO"
	.sectionflags	@""
	.align	4


	//----- nvinfo : EIATTR_CUDA_API_VERSION
	.align		4
        /*0000*/ 	.byte	0x04, 0x37
        /*0002*/ 	.short	(.L_113 - .L_112)
.L_112:
        /*0004*/ 	.word	0x00000082


	//----- nvinfo : EIATTR_KPARAM_INFO
	.align		4
.L_113:
        /*0008*/ 	.byte	0x04, 0x17
        /*000a*/ 	.short	(.L_115 - .L_114)
.L_114:
        /*000c*/ 	.word	0x00000000
        /*0010*/ 	.short	0x0003
        /*0012*/ 	.short	0x0010
        /*0014*/ 	.byte	0x00, 0xf0, 0x11, 0x00


	//----- nvinfo : EIATTR_KPARAM_INFO
	.align		4
.L_115:
        /*0018*/ 	.byte	0x04, 0x17
        /*001a*/ 	.short	(.L_117 - .L_116)
.L_116:
        /*001c*/ 	.word	0x00000000
        /*0020*/ 	.short	0x0002
        /*0022*/ 	.short	0x000c
        /*0024*/ 	.byte	0x00, 0xf0, 0x11, 0x00


	//----- nvinfo : EIATTR_KPARAM_INFO
	.align		4
.L_117:
        /*0028*/ 	.byte	0x04, 0x17
        /*002a*/ 	.short	(.L_119 - .L_118)
.L_118:
        /*002c*/ 	.word	0x00000000
        /*0030*/ 	.short	0x0001
        /*0032*/ 	.short	0x0008
        /*0034*/ 	.byte	0x00, 0xf0, 0x11, 0x00


	//----- nvinfo : EIATTR_KPARAM_INFO
	.align		4
.L_119:
        /*0038*/ 	.byte	0x04, 0x17
        /*003a*/ 	.short	(.L_121 - .L_120)
.L_120:
        /*003c*/ 	.word	0x00000000
        /*0040*/ 	.short	0x0000
        /*0042*/ 	.short	0x0000
        /*0044*/ 	.byte	0x00, 0xf5, 0x21, 0x00


	//----- nvinfo : EIATTR_SPARSE_MMA_MASK
	.align		4
.L_121:
        /*0048*/ 	.byte	0x03, 0x50
        /*004a*/ 	.short	0x0000


	//----- nvinfo : EIATTR_MAXREG_COUNT
	.align		4
        /*004c*/ 	.byte	0x03, 0x1b
        /*004e*/ 	.short	0x00ff


	//----- nvinfo : EIATTR_EXTERNS
	.align		4
        /*0050*/ 	.byte	0x04, 0x0f
        /*0052*/ 	.short	(.L_123 - .L_122)


	//   ....[0]....
	.align		4
.L_122:
        /*0054*/ 	.word	index@(vprintf)


	//----- nvinfo : EIATTR_MERCURY_ISA_VERSION
	.align		4
.L_123:
        /*0058*/ 	.byte	0x03, 0x5f
        /*005a*/ 	.short	0x0101


	//----- nvinfo : EIATTR_VRC_CTA_INIT_COUNT
	.align		4
        /*005c*/ 	.byte	0x02, 0x4a
	.zero		1
	.zero		1


	//----- nvinfo : EIATTR_SYSCALL_OFFSETS
	.align		4
        /*0060*/ 	.byte	0x04, 0x46
        /*0062*/ 	.short	(.L_125 - .L_124)


	//   ....[0]....
.L_124:
        /*0064*/ 	.word	0x00000160


	//----- nvinfo : EIATTR_EXIT_INSTR_OFFSETS
	.align		4
.L_125:
        /*0068*/ 	.byte	0x04, 0x1c
        /*006a*/ 	.short	(.L_127 - .L_126)


	//   ....[0]....
.L_126:
        /*006c*/ 	.word	0x00000170


	//----- nvinfo : EIATTR_CBANK_PARAM_SIZE
	.align		4
.L_127:
        /*0070*/ 	.byte	0x03, 0x19
        /*0072*/ 	.short	0x0014


	//----- nvinfo : EIATTR_PARAM_CBANK
	.align		4
        /*0074*/ 	.byte	0x04, 0x0a
        /*0076*/ 	.short	(.L_129 - .L_128)
	.align		4
.L_128:
        /*0078*/ 	.word	index@(.nv.constant0._Z6kernelPfiii)
        /*007c*/ 	.short	0x0380
        /*007e*/ 	.short	0x0014


	//----- nvinfo : EIATTR_SW_WAR
	.align		4
.L_129:
        /*0080*/ 	.byte	0x04, 0x36
        /*0082*/ 	.short	(.L_131 - .L_130)
.L_130:
        /*0084*/ 	.word	0x00000008
.L_131:


//--------------------- .nv.callgraph             --------------------------
	.section	.nv.callgraph,"",@"SHT_CUDA_CALLGRAPH"
	.align	4
	.sectionentsize	8
	.align		4
        /*0000*/ 	.word	0x00000000
	.align		4
        /*0004*/ 	.word	0xffffffff
	.align		4
        /*0008*/ 	.word	index@(_Z6kernelPfiii)
	.align		4
        /*000c*/ 	.word	index@(vprintf)
	.align		4
        /*0010*/ 	.word	0x00000000
	.align		4
        /*0014*/ 	.word	0xfffffffe
	.align		4
        /*0018*/ 	.word	0x00000000
	.align		4
        /*001c*/ 	.word	0xfffffffd
	.align		4
        /*0020*/ 	.word	0x00000000
	.align		4
        /*0024*/ 	.word	0xfffffffc


//--------------------- .nv.constant4             --------------------------
	.section	.nv.constant4,"a",@progbits
	.align	8
	.align		8
.nv.constant4:
        /*0000*/ 	.dword	_ZN33_INTERNAL_ecd72b89_4_k_cu_vec_0_N4cuda3std3__45__cpo5beginE
	.align		8
        /*0008*/ 	.dword	_ZN33_INTERNAL_ecd72b89_4_k_cu_vec_0_N4cuda3std3__45__cpo3endE
	.align		8
        /*0010*/ 	.dword	_ZN33_INTERNAL_ecd72b89_4_k_cu_vec_0_N4cuda3std3__45__cpo6cbeginE
	.align		8
        /*0018*/ 	.dword	_ZN33_INTERNAL_ecd72b89_4_k_cu_vec_0_N4cuda3std3__45__cpo4cendE
	.align		8
        /*0020*/ 	.dword	_ZN33_INTERNAL_ecd72b89_4_k_cu_vec_0_N4cuda3std3__45__cpo6rbeginE
	.align		8
        /*0028*/ 	.dword	_ZN33_INTERNAL_ecd72b89_4_k_cu_vec_0_N4cuda3std3__45__cpo4rendE
	.align		8
        /*0030*/ 	.dword	_ZN33_INTERNAL_ecd72b89_4_k_cu_vec_0_N4cuda3std3__45__cpo7crbeginE
	.align		8
        /*0038*/ 	.dword	_ZN33_INTERNAL_ecd72b89_4_k_cu_vec_0_N4cuda3std3__45__cpo5crendE
	.align		8
        /*0040*/ 	.dword	_ZN33_INTERNAL_ecd72b89_4_k_cu_vec_0_N4cuda3std3__435_GLOBAL__N__ecd72b89_4_k_cu_vec_0_N6ignoreE
	.align		8
        /*0048*/ 	.dword	_ZN33_INTERNAL_ecd72b89_4_k_cu_vec_0_N4cuda3std3__419piecewise_constructE
	.align		8
        /*0050*/ 	.dword	_ZN33_INTERNAL_ecd72b89_4_k_cu_vec_0_N4cuda3std3__48in_placeE
	.align		8
        /*0058*/ 	.dword	_ZN33_INTERNAL_ecd72b89_4_k_cu_vec_0_N4cuda3std3__420unreachable_sentinelE
	.align		8
        /*0060*/ 	.dword	_ZN33_INTERNAL_ecd72b89_4_k_cu_vec_0_N4cuda3std3__47nulloptE
	.align		8
        /*0068*/ 	.dword	_ZN33_INTERNAL_ecd72b89_4_k_cu_vec_0_N4cuda3std3__48unexpectE
	.align		8
        /*0070*/ 	.dword	_ZN33_INTERNAL_ecd72b89_4_k_cu_vec_0_N4cuda3std6ranges3__45__cpo4swapE
	.align		8
        /*0078*/ 	.dword	_ZN33_INTERNAL_ecd72b89_4_k_cu_vec_0_N4cuda3std6ranges3__45__cpo9iter_moveE
	.align		8
        /*0080*/ 	.dword	_ZN33_INTERNAL_ecd72b89_4_k_cu_vec_0_N4cuda3std6ranges3__45__cpo5beginE
	.align		8
        /*0088*/ 	.dword	_ZN33_INTERNAL_ecd72b89_4_k_cu_vec_0_N4cuda3std6ranges3__45__cpo3endE
	.align		8
        /*0090*/ 	.dword	_ZN33_INTERNAL_ecd72b89_4_k_cu_vec_0_N4cuda3std6ranges3__45__cpo6cbeginE
	.align		8
        /*0098*/ 	.dword	_ZN33_INTERNAL_ecd72b89_4_k_cu_vec_0_N4cuda3std6ranges3__45__cpo4cendE
	.align		8
        /*00a0*/ 	.dword	_ZN33_INTERNAL_ecd72b89_4_k_cu_vec_0_N4cuda3std6ranges3__45__cpo7advanceE
	.align		8
        /*00a8*/ 	.dword	_ZN33_INTERNAL_ecd72b89_4_k_cu_vec_0_N4cuda3std6ranges3__45__cpo9iter_swapE
	.align		8
        /*00b0*/ 	.dword	_ZN33_INTERNAL_ecd72b89_4_k_cu_vec_0_N4cuda3std6ranges3__45__cpo4nextE
	.align		8
        /*00b8*/ 	.dword	_ZN33_INTERNAL_ecd72b89_4_k_cu_vec_0_N4cuda3std6ranges3__45__cpo4prevE
	.align		8
        /*00c0*/ 	.dword	_ZN33_INTERNAL_ecd72b89_4_k_cu_vec_0_N4cuda3std6ranges3__45__cpo4dataE
	.align		8
        /*00c8*/ 	.dword	_ZN33_INTERNAL_ecd72b89_4_k_cu_vec_0_N4cuda3std6ranges3__45__cpo5cdataE
	.align		8
        /*00d0*/ 	.dword	_ZN33_INTERNAL_ecd72b89_4_k_cu_vec_0_N4cuda3std6ranges3__45__cpo4sizeE
	.align		8
        /*00d8*/ 	.dword	_ZN33_INTERNAL_ecd72b89_4_k_cu_vec_0_N4cuda3std6ranges3__45__cpo5ssizeE
	.align		8
        /*00e0*/ 	.dword	_ZN33_INTERNAL_ecd72b89_4_k_cu_vec_0_N4cuda3std6ranges3__45__cpo8distanceE
	.align		8
        /*00e8*/ 	.dword	_ZN33_INTERNAL_ecd72b89_4_k_cu_vec_0_N6thrust24THRUST_300001_SM_1000_NS8cuda_cub3parE
	.align		8
        /*00f0*/ 	.dword	_ZN33_INTERNAL_ecd72b89_4_k_cu_vec_0_N6thrust24THRUST_300001_SM_1000_NS8cuda_cub10par_nosyncE
	.align		8
        /*00f8*/ 	.dword	_ZN33_INTERNAL_ecd72b89_4_k_cu_vec_0_N6thrust24THRUST_300001_SM_1000_NS6system6detail10sequential3seqE
	.align		8
        /*0100*/ 	.dword	_ZN33_INTERNAL_ecd72b89_4_k_cu_vec_0_N6thrust24THRUST_300001_SM_1000_NS12placeholders2_1E
	.align		8
        /*0108*/ 	.dword	_ZN33_INTERNAL_ecd72b89_4_k_cu_vec_0_N6thrust24THRUST_300001_SM_1000_NS12placeholders2_2E
	.align		8
        /*0110*/ 	.dword	_ZN33_INTERNAL_ecd72b89_4_k_cu_vec_0_N6thrust24THRUST_300001_SM_1000_NS12placeholders2_3E
	.align		8
        /*0118*/ 	.dword	_ZN33_INTERNAL_ecd72b89_4_k_cu_vec_0_N6thrust24THRUST_300001_SM_1000_NS12placeholders2_4E
	.align		8
        /*0120*/ 	.dword	_ZN33_INTERNAL_ecd72b89_4_k_cu_vec_0_N6thrust24THRUST_300001_SM_1000_NS12placeholders2_5E
	.align		8
        /*0128*/ 	.dword	_ZN33_INTERNAL_ecd72b89_4_k_cu_vec_0_N6thrust24THRUST_300001_SM_1000_NS12placeholders2_6E
	.align		8
        /*0130*/ 	.dword	_ZN33_INTERNAL_ecd72b89_4_k_cu_vec_0_N6thrust24THRUST_300001_SM_1000_NS12placeholders2_7E
	.align		8
        /*0138*/ 	.dword	_ZN33_INTERNAL_ecd72b89_4_k_cu_vec_0_N6thrust24THRUST_300001_SM_1000_NS12placeholders2_8E
	.align		8
        /*0140*/ 	.dword	_ZN33_INTERNAL_ecd72b89_4_k_cu_vec_0_N6thrust24THRUST_300001_SM_1000_NS12placeholders2_9E
	.align		8
        /*0148*/ 	.dword	_ZN33_INTERNAL_ecd72b89_4_k_cu_vec_0_N6thrust24THRUST_300001_SM_1000_NS12placeholders3_10E
	.align		8
        /*0150*/ 	.dword	_ZN33_INTERNAL_ecd72b89_4_k_cu_vec_0_N6thrust24THRUST_300001_SM_1000_NS3seqE
	.align		8
        /*0158*/ 	.dword	$str
	.align		8
        /*0160*/ 	.dword	vprintf


//--------------------- .text._ZN3cub18CUB_300001_SM_10006detail11EmptyKernelIvEEvv --------------------------
	.section	.text._ZN3cub18CUB_300001_SM_10006detail11EmptyKernelIvEEvv,"ax",@progbits
	.align	128
        .global         _ZN3cub18CUB_300001_SM_10006detail11EmptyKernelIvEEvv
        .type           _ZN3cub18CUB_300001_SM_10006detail11EmptyKernelIvEEvv,@function
        .size           _ZN3cub18CUB_300001_SM_10006detail11EmptyKernelIvEEvv,(.L_x_11 - _ZN3cub18CUB_300001_SM_10006detail11EmptyKernelIvEEvv)
        .other          _ZN3cub18CUB_300001_SM_10006detail11EmptyKernelIvEEvv,@"STO_CUDA_ENTRY STV_DEFAULT"
_ZN3cub18CUB_300001_SM_10006detail11EmptyKernelIvEEvv:
.text._ZN3cub18CUB_300001_SM_10006detail11EmptyKernelIvEEvv:
[----:B------:R-:W-:Y:S01]  /*0000*/  LDC R1, c[0x0][0x37c] ;  /* 0x0000df00ff017b82 */ /* 0x000fe20000000800 */
[----:B------:R-:W-:Y:S05]  /*0010*/  EXIT ;  /* 0x000000000000794d */ /* 0x000fea0003800000 */
.L_x_0:
[----:B------:R-:W-:-:S00]  /*0020*/  BRA `(.L_x_0) ;  /* 0xfffffffc00fc7947 */ /* 0x000fc0000383ffff */
[----:B------:R-:W-:-:S00]  /*0030*/  NOP ;  /* 0x0000000000007918 */ /* 0x000fc00000000000 */
        /* <DEDUP_REMOVED lines=12> */
.L_x_11:


//--------------------- .text._Z4costPfS_S_ii     --------------------------
	.section	.text._Z4costPfS_S_ii,"ax",@progbits
	.align	128
        .global         _Z4costPfS_S_ii
        .type           _Z4costPfS_S_ii,@function
        .size           _Z4costPfS_S_ii,(.L_x_12 - _Z4costPfS_S_ii)
        .other          _Z4costPfS_S_ii,@"STO_CUDA_ENTRY STV_DEFAULT"
_Z4costPfS_S_ii:
.text._Z4costPfS_S_ii:
[----:B------:R-:W-:Y:S01]  /*0000*/  LDC R1, c[0x0][0x37c] ;  /* 0x0000df00ff017b82 */ /* 0x000fe20000000800 */
[----:B------:R-:W0:Y:S01]  /*0010*/  LDCU UR5, c[0x0][0x398] ;  /* 0x00007300ff0577ac */ /* 0x000e220008000800 */
[----:B------:R-:W1:Y:S01]  /*0020*/  S2R R0, SR_TID.X ;  /* 0x0000000000007919 */ /* 0x000e620000002100 */
[----:B------:R-:W-:Y:S01]  /*0030*/  HFMA2 R9, -RZ, RZ, 0, 0 ;  /* 0x00000000ff097431 */ /* 0x000fe200000001ff */
[----:B------:R-:W2:Y:S01]  /*0040*/  LDCU.64 UR8, c[0x0][0x358] ;  /* 0x00006b00ff0877ac */ /* 0x000ea20008000a00 */
[----:B0-----:R-:W-:-:S09]  /*0050*/  UISETP.GE.AND UP0, UPT, UR5, 0x1, UPT ;  /* 0x000000010500788c */ /* 0x001fd2000bf06270 */
[----:B--2---:R-:W-:Y:S05]  /*0060*/  BRA.U !UP0, `(.L_x_1) ;  /* 0x0000000908207547 */ /* 0x004fea000b800000 */
[----:B------:R-:W0:Y:S01]  /*0070*/  S2R R6, SR_CTAID.X ;  /* 0x0000000000067919 */ /* 0x000e220000002500 */
[----:B------:R-:W-:Y:S02]  /*0080*/  UISETP.GE.U32.AND UP1, UPT, UR5, 0x8, UPT ;  /* 0x000000080500788c */ /* 0x000fe4000bf26070 */
[----:B-1----:R-:W-:Y:S01]  /*0090*/  IMAD R7, R0, UR5, RZ ;  /* 0x0000000500077c24 */ /* 0x002fe2000f8e02ff */
[----:B------:R-:W-:Y:S01]  /*00a0*/  ULOP3.LUT UR6, UR5, 0x7, URZ, 0xc0, !UPT ;  /* 0x0000000705067892 */ /* 0x000fe2000f8ec0ff */
[----:B------:R-:W-:Y:S01]  /*00b0*/  MOV R9, RZ ;  /* 0x000000ff00097202 */ /* 0x000fe20000000f00 */
[----:B------:R-:W-:Y:S02]  /*00c0*/  UMOV UR4, URZ ;  /* 0x000000ff00047c82 */ /* 0x000fe40008000000 */
[----:B------:R-:W-:Y:S01]  /*00d0*/  UISETP.NE.AND UP0, UPT, UR6, URZ, UPT ;  /* 0x000000ff0600728c */ /* 0x000fe2000bf05270 */
[----:B0-----:R-:W-:Y:S01]  /*00e0*/  IMAD R6, R6, UR5, RZ ;  /* 0x0000000506067c24 */ /* 0x001fe2000f8e02ff */
[----:B------:R-:W-:Y:S09]  /*00f0*/  BRA.U !UP1, `(.L_x_2) ;  /* 0x0000000109c87547 */ /* 0x000ff2000b800000 */
[----:B------:R-:W0:Y:S01]  /*0100*/  LDC.64 R2, c[0x0][0x380] ;  /* 0x0000e000ff027b82 */ /* 0x000e220000000a00 */
[----:B------:R-:W-:Y:S01]  /*0110*/  ULOP3.LUT UR4, UR5, 0x7ffffff8, URZ, 0xc0, !UPT ;  /* 0x7ffffff805047892 */ /* 0x000fe2000f8ec0ff */
[----:B------:R-:W-:-:S03]  /*0120*/  MOV R9, RZ ;  /* 0x000000ff00097202 */ /* 0x000fc60000000f00 */
[----:B------:R-:W-:-:S03]  /*0130*/  UIADD3 UR7, UPT, UPT, -UR4, URZ, URZ ;  /* 0x000000ff04077290 */ /* 0x000fc6000fffe1ff */
[----:B------:R-:W1:Y:S01]  /*0140*/  LDC.64 R4, c[0x0][0x388] ;  /* 0x0000e200ff047b82 */ /* 0x000e620000000a00 */
[----:B0-----:R-:W-:-:S03]  /*0150*/  IMAD.WIDE.U32 R2, R7, 0x4, R2 ;  /* 0x0000000407027825 */ /* 0x001fc600078e0002 */
[----:B------:R-:W-:Y:S01]  /*0160*/  IADD3 R2, P0, PT, R2, 0x10, RZ ;  /* 0x0000001002027810 */ /* 0x000fe20007f1e0ff */
[----:B-1----:R-:W-:-:S03]  /*0170*/  IMAD.WIDE.U32 R4, R6, 0x4, R4 ;  /* 0x0000000406047825 */ /* 0x002fc600078e0004 */
[----:B------:R-:W-:Y:S02]  /*0180*/  IADD3.X R3, PT, PT, RZ, R3, RZ, P0, !PT ;  /* 0x00000003ff037210 */ /* 0x000fe400007fe4ff */
[----:B------:R-:W-:-:S04]  /*0190*/  IADD3 R4, P1, PT, R4, 0x10, RZ ;  /* 0x0000001004047810 */ /* 0x000fc80007f3e0ff */
[----:B------:R-:W-:-:S09]  /*01a0*/  IADD3.X R5, PT, PT, RZ, R5, RZ, P1, !PT ;  /* 0x00000005ff057210 */ /* 0x000fd20000ffe4ff */
.L_x_3:
[----:B------:R-:W2:Y:S04]  /*01b0*/  LDG.E R18, desc[UR8][R2.64+-0x10] ;  /* 0xfffff00802127981 */ /* 0x000ea8000c1e1900 */
[----:B------:R-:W2:Y:S04]  /*01c0*/  LDG.E R21, desc[UR8][R4.64+-0x10] ;  /* 0xfffff00804157981 */ /* 0x000ea8000c1e1900 */
[----:B------:R-:W3:Y:S04]  /*01d0*/  LDG.E R20, desc[UR8][R2.64+-0xc] ;  /* 0xfffff40802147981 */ /* 0x000ee8000c1e1900 */
[----:B------:R-:W3:Y:S04]  /*01e0*/  LDG.E R23, desc[UR8][R4.64+-0xc] ;  /* 0xfffff40804177981 */ /* 0x000ee8000c1e1900 */
[----:B------:R-:W4:Y:S04]  /*01f0*/  LDG.E R22, desc[UR8][R2.64+-0x8] ;  /* 0xfffff80802167981 */ /* 0x000f28000c1e1900 */
[----:B------:R-:W4:Y:S04]  /*0200*/  LDG.E R25, desc[UR8][R4.64+-0x8] ;  /* 0xfffff80804197981 */ /* 0x000f28000c1e1900 */
[----:B------:R-:W5:Y:S04]  /*0210*/  LDG.E R16, desc[UR8][R2.64+-0x4] ;  /* 0xfffffc0802107981 */ /* 0x000f68000c1e1900 */
[----:B------:R-:W5:Y:S04]  /*0220*/  LDG.E R19, desc[UR8][R4.64+-0x4] ;  /* 0xfffffc0804137981 */ /* 0x000f68000c1e1900 */
[----:B------:R-:W5:Y:S04]  /*0230*/  LDG.E R17, desc[UR8][R2.64] ;  /* 0x0000000802117981 */ /* 0x000f68000c1e1900 */
[----:B------:R-:W5:Y:S04]  /*0240*/  LDG.E R14, desc[UR8][R4.64] ;  /* 0x00000008040e7981 */ /* 0x000f68000c1e1900 */
[----:B------:R-:W5:Y:S04]  /*0250*/  LDG.E R15, desc[UR8][R2.64+0x4] ;  /* 0x00000408020f7981 */ /* 0x000f68000c1e1900 */
[----:B------:R-:W5:Y:S04]  /*0260*/  LDG.E R12, desc[UR8][R4.64+0x4] ;  /* 0x00000408040c7981 */ /* 0x000f68000c1e1900 */
[----:B------:R-:W5:Y:S04]  /*0270*/  LDG.E R13, desc[UR8][R2.64+0x8] ;  /* 0x00000808020d7981 */ /* 0x000f68000c1e1900 */
[----:B------:R-:W5:Y:S04]  /*0280*/  LDG.E R10, desc[UR8][R4.64+0x8] ;  /* 0x00000808040a7981 */ /* 0x000f68000c1e1900 */
[----:B------:R0:W5:Y:S04]  /*0290*/  LDG.E R8, desc[UR8][R2.64+0xc] ;  /* 0x00000c0802087981 */ /* 0x000168000c1e1900 */
[----:B------:R1:W5:Y:S01]  /*02a0*/  LDG.E R11, desc[UR8][R4.64+0xc] ;  /* 0x00000c08040b7981 */ /* 0x000362000c1e1900 */
[----:B------:R-:W-:-:S04]  /*02b0*/  UIADD3 UR7, UPT, UPT, UR7, 0x8, URZ ;  /* 0x0000000807077890 */ /* 0x000fc8000fffe0ff */
[----:B------:R-:W-:Y:S01]  /*02c0*/  UISETP.NE.AND UP1, UPT, UR7, URZ, UPT ;  /* 0x000000ff0700728c */ /* 0x000fe2000bf25270 */
[----:B0-----:R-:W-:Y:S02]  /*02d0*/  IADD3 R2, P0, PT, R2, 0x20, RZ ;  /* 0x0000002002027810 */ /* 0x001fe40007f1e0ff */
[----:B-1----:R-:W-:Y:S02]  /*02e0*/  IADD3 R4, P1, PT, R4, 0x20, RZ ;  /* 0x0000002004047810 */ /* 0x002fe40007f3e0ff */
[----:B------:R-:W-:Y:S02]  /*02f0*/  IADD3.X R3, PT, PT, RZ, R3, RZ, P0, !PT ;  /* 0x00000003ff037210 */ /* 0x000fe400007fe4ff */
[----:B------:R-:W-:Y:S01]  /*0300*/  IADD3.X R5, PT, PT, RZ, R5, RZ, P1, !PT ;  /* 0x00000005ff057210 */ /* 0x000fe20000ffe4ff */
[----:B--2---:R-:W-:-:S04]  /*0310*/  FADD R18, R18, -R21 ;  /* 0x8000001512127221 */ /* 0x004fc80000000000 */
[----:B------:R-:W-:Y:S01]  /*0320*/  FFMA R9, R18, R18, R9 ;  /* 0x0000001212097223 */ /* 0x000fe20000000009 */
[----:B---3--:R-:W-:-:S04]  /*0330*/  FADD R20, R20, -R23 ;  /* 0x8000001714147221 */ /* 0x008fc80000000000 */
[----:B------:R-:W-:Y:S01]  /*0340*/  FFMA R9, R20, R20, R9 ;  /* 0x0000001414097223 */ /* 0x000fe20000000009 */
[----:B----4-:R-:W-:-:S04]  /*0350*/  FADD R22, R22, -R25 ;  /* 0x8000001916167221 */ /* 0x010fc80000000000 */
[----:B------:R-:W-:Y:S01]  /*0360*/  FFMA R9, R22, R22, R9 ;  /* 0x0000001616097223 */ /* 0x000fe20000000009 */
[----:B-----5:R-:W-:-:S04]  /*0370*/  FADD R16, R16, -R19 ;  /* 0x8000001310107221 */ /* 0x020fc80000000000 */
[----:B------:R-:W-:Y:S01]  /*0380*/  FFMA R9, R16, R16, R9 ;  /* 0x0000001010097223 */ /* 0x000fe20000000009 */
[----:B------:R-:W-:-:S04]  /*0390*/  FADD R14, R17, -R14 ;  /* 0x8000000e110e7221 */ /* 0x000fc80000000000 */
[----:B------:R-:W-:Y:S01]  /*03a0*/  FFMA R9, R14, R14, R9 ;  /* 0x0000000e0e097223 */ /* 0x000fe20000000009 */
[----:B------:R-:W-:-:S04]  /*03b0*/  FADD R12, R15, -R12 ;  /* 0x8000000c0f0c7221 */ /* 0x000fc80000000000 */
[----:B------:R-:W-:Y:S01]  /*03c0*/  FFMA R9, R12, R12, R9 ;  /* 0x0000000c0c097223 */ /* 0x000fe20000000009 */
[----:B------:R-:W-:-:S04]  /*03d0*/  FADD R10, R13, -R10 ;  /* 0x8000000a0d0a7221 */ /* 0x000fc80000000000 */
[----:B------:R-:W-:Y:S01]  /*03e0*/  FFMA R9, R10, R10, R9 ;  /* 0x0000000a0a097223 */ /* 0x000fe20000000009 */
[----:B------:R-:W-:-:S04]  /*03f0*/  FADD R8, R8, -R11 ;  /* 0x8000000b08087221 */ /* 0x000fc80000000000 */
[----:B------:R-:W-:Y:S01]  /*0400*/  FFMA R9, R8, R8, R9 ;  /* 0x0000000808097223 */ /* 0x000fe20000000009 */
[----:B------:R-:W-:Y:S06]  /*0410*/  BRA.U UP1, `(.L_x_3) ;  /* 0xfffffffd01647547 */ /* 0x000fec000b83ffff */
.L_x_2:
[----:B------:R-:W-:Y:S05]  /*0420*/  BRA.U !UP0, `(.L_x_1) ;  /* 0x0000000508307547 */ /* 0x000fea000b800000 */
[----:B------:R-:W-:Y:S02]  /*0430*/  UISETP.GE.U32.AND UP0, UPT, UR6, 0x4, UPT ;  /* 0x000000040600788c */ /* 0x000fe4000bf06070 */
[----:B------:R-:W-:-:S04]  /*0440*/  ULOP3.LUT UR7, UR5, 0x3, URZ, 0xc0, !UPT ;  /* 0x0000000305077892 */ /* 0x000fc8000f8ec0ff */
[----:B------:R-:W-:-:S03]  /*0450*/  UISETP.NE.AND UP1, UPT, UR7, URZ, UPT ;  /* 0x000000ff0700728c */ /* 0x000fc6000bf25270 */
[----:B------:R-:W-:Y:S08]  /*0460*/  BRA.U !UP0, `(.L_x_4) ;  /* 0x0000000108807547 */ /* 0x000ff0000b800000 */
[----:B------:R-:W0:Y:S01]  /*0470*/  LDC.64 R12, c[0x0][0x380] ;  /* 0x0000e000ff0c7b82 */ /* 0x000e220000000a00 */
[----:B------:R-:W1:Y:S01]  /*0480*/  LDCU.128 UR12, c[0x0][0x380] ;  /* 0x00007000ff0c77ac */ /* 0x000e620008000c00 */
[C---:B------:R-:W-:Y:S02]  /*0490*/  IADD3 R3, PT, PT, R7.reuse, UR4, RZ ;  /* 0x0000000407037c10 */ /* 0x040fe4000fffe0ff */
[----:B------:R-:W-:Y:S02]  /*04a0*/  IADD3 R14, P0, PT, R7, UR4, RZ ;  /* 0x00000004070e7c10 */ /* 0x000fe4000ff1e0ff */
[----:B------:R-:W-:Y:S02]  /*04b0*/  IADD3 R5, P2, PT, R6, UR4, RZ ;  /* 0x0000000406057c10 */ /* 0x000fe4000ff5e0ff */
[----:B------:R-:W2:Y:S01]  /*04c0*/  LDC.64 R10, c[0x0][0x388] ;  /* 0x0000e200ff0a7b82 */ /* 0x000ea20000000a00 */
[----:B------:R-:W-:Y:S02]  /*04d0*/  IADD3.X R15, PT, PT, RZ, RZ, RZ, P0, !PT ;  /* 0x000000ffff0f7210 */ /* 0x000fe400007fe4ff */
[----:B------:R-:W-:-:S02]  /*04e0*/  IADD3.X R8, PT, PT, RZ, RZ, RZ, P2, !PT ;  /* 0x000000ffff087210 */ /* 0x000fc400017fe4ff */
[----:B-1----:R-:W-:Y:S02]  /*04f0*/  LEA R2, P1, R14, UR12, 0x2 ;  /* 0x0000000c0e027c11 */ /* 0x002fe4000f8210ff */
[----:B------:R-:W-:Y:S01]  /*0500*/  LEA R4, P3, R5, UR14, 0x2 ;  /* 0x0000000e05047c11 */ /* 0x000fe2000f8610ff */
[----:B0-----:R-:W-:Y:S01]  /*0510*/  IMAD.WIDE.U32 R12, R3, 0x4, R12 ;  /* 0x00000004030c7825 */ /* 0x001fe200078e000c */
[----:B------:R-:W-:Y:S02]  /*0520*/  IADD3 R3, PT, PT, R6, UR4, RZ ;  /* 0x0000000406037c10 */ /* 0x000fe4000fffe0ff */
[----:B------:R-:W-:-:S03]  /*0530*/  LEA.HI.X R5, R5, UR15, R8, 0x2, P3 ;  /* 0x0000000f05057c11 */ /* 0x000fc600098f1408 */
[----:B------:R-:W3:Y:S01]  /*0540*/  LDG.E R12, desc[UR8][R12.64] ;  /* 0x000000080c0c7981 */ /* 0x000ee2000c1e1900 */
[----:B--2---:R-:W-:Y:S01]  /*0550*/  IMAD.WIDE.U32 R10, R3, 0x4, R10 ;  /* 0x00000004030a7825 */ /* 0x004fe200078e000a */
[----:B------:R-:W-:Y:S02]  /*0560*/  LEA.HI.X R3, R14, UR13, R15, 0x2, P1 ;  /* 0x0000000d0e037c11 */ /* 0x000fe400088f140f */
[----:B------:R-:W2:Y:S04]  /*0570*/  LDG.E R17, desc[UR8][R4.64+0x8] ;  /* 0x0000080804117981 */ /* 0x000ea8000c1e1900 */
[----:B------:R-:W3:Y:S04]  /*0580*/  LDG.E R11, desc[UR8][R10.64] ;  /* 0x000000080a0b7981 */ /* 0x000ee8000c1e1900 */
[----:B------:R-:W4:Y:S04]  /*0590*/  LDG.E R14, desc[UR8][R2.64+0x4] ;  /* 0x00000408020e7981 */ /* 0x000f28000c1e1900 */
[----:B------:R-:W4:Y:S04]  /*05a0*/  LDG.E R15, desc[UR8][R4.64+0x4] ;  /* 0x00000408040f7981 */ /* 0x000f28000c1e1900 */
[----:B------:R-:W2:Y:S04]  /*05b0*/  LDG.E R16, desc[UR8][R2.64+0x8] ;  /* 0x0000080802107981 */ /* 0x000ea8000c1e1900 */
[----:B------:R-:W5:Y:S04]  /*05c0*/  LDG.E R18, desc[UR8][R2.64+0xc] ;  /* 0x00000c0802127981 */ /* 0x000f68000c1e1900 */
[----:B------:R-:W5:Y:S01]  /*05d0*/  LDG.E R19, desc[UR8][R4.64+0xc] ;  /* 0x00000c0804137981 */ /* 0x000f62000c1e1900 */
[----:B------:R-:W-:Y:S01]  /*05e0*/  UIADD3 UR4, UPT, UPT, UR4, 0x4, URZ ;  /* 0x0000000404047890 */ /* 0x000fe2000fffe0ff */
[----:B---3--:R-:W-:-:S04]  /*05f0*/  FADD R8, R12, -R11 ;  /* 0x8000000b0c087221 */ /* 0x008fc80000000000 */
[----:B------:R-:W-:Y:S01]  /*0600*/  FFMA R8, R8, R8, R9 ;  /* 0x0000000808087223 */ /* 0x000fe20000000009 */
[----:B----4-:R-:W-:-:S04]  /*0610*/  FADD R15, R14, -R15 ;  /* 0x8000000f0e0f7221 */ /* 0x010fc80000000000 */
[----:B------:R-:W-:Y:S01]  /*0620*/  FFMA R8, R15, R15, R8 ;  /* 0x0000000f0f087223 */ /* 0x000fe20000000008 */
[----:B--2---:R-:W-:-:S04]  /*0630*/  FADD R17, R16, -R17 ;  /* 0x8000001110117221 */ /* 0x004fc80000000000 */
[----:B------:R-:W-:Y:S01]  /*0640*/  FFMA R8, R17, R17, R8 ;  /* 0x0000001111087223 */ /* 0x000fe20000000008 */
[----:B-----5:R-:W-:-:S04]  /*0650*/  FADD R19, R18, -R19 ;  /* 0x8000001312137221 */ /* 0x020fc80000000000 */
[----:B------:R-:W-:-:S07]  /*0660*/  FFMA R9, R19, R19, R8 ;  /* 0x0000001313097223 */ /* 0x000fce0000000008 */
.L_x_4:
[----:B------:R-:W-:Y:S05]  /*0670*/  BRA.U !UP1, `(.L_x_1) ;  /* 0x00000001099c7547 */ /* 0x000fea000b800000 */
[----:B------:R-:W-:Y:S02]  /*0680*/  UISETP.NE.AND UP0, UPT, UR7, 0x1, UPT ;  /* 0x000000010700788c */ /* 0x000fe4000bf05270 */
[----:B------:R-:W-:-:S04]  /*0690*/  ULOP3.LUT UR5, UR5, 0x1, URZ, 0xc0, !UPT ;  /* 0x0000000105057892 */ /* 0x000fc8000f8ec0ff */
[----:B------:R-:W-:-:S03]  /*06a0*/  UISETP.NE.U32.AND UP1, UPT, UR5, 0x1, UPT ;  /* 0x000000010500788c */ /* 0x000fc6000bf25070 */
        /* <DEDUP_REMOVED lines=9> */
[----:B-1----:R-:W-:-:S04]  /*0740*/  LEA R4, P1, R5, UR12, 0x2 ;  /* 0x0000000c05047c11 */ /* 0x002fc8000f8210ff */
[----:B------:R-:W-:Y:S01]  /*0750*/  LEA.HI.X R5, R5, UR13, R8, 0x2, P1 ;  /* 0x0000000d05057c11 */ /* 0x000fe200088f1408 */
[----:B0-----:R-:W-:Y:S01]  /*0760*/  IMAD.WIDE.U32 R12, R13, 0x4, R2 ;  /* 0x000000040d0c7825 */ /* 0x001fe200078e0002 */
[----:B------:R-:W-:Y:S02]  /*0770*/  IADD3 R3, PT, PT, R6, UR4, RZ ;  /* 0x0000000406037c10 */ /* 0x000fe4000fffe0ff */
[C---:B------:R-:W-:Y:S01]  /*0780*/  LEA R2, P3, R14.reuse, UR14, 0x2 ;  /* 0x0000000e0e027c11 */ /* 0x040fe2000f8610ff */
[----:B------:R-:W3:Y:S02]  /*0790*/  LDG.E R4, desc[UR8][R4.64+0x4] ;  /* 0x0000040804047981 */ /* 0x000ee4000c1e1900 */
[----:B--2---:R-:W-:Y:S01]  /*07a0*/  IMAD.WIDE.U32 R10, R3, 0x4, R10 ;  /* 0x00000004030a7825 */ /* 0x004fe200078e000a */
[----:B------:R-:W-:Y:S01]  /*07b0*/  LEA.HI.X R3, R14, UR15, R15, 0x2, P3 ;  /* 0x0000000f0e037c11 */ /* 0x000fe200098f140f */
[----:B------:R-:W2:Y:S04]  /*07c0*/  LDG.E R12, desc[UR8][R12.64] ;  /* 0x000000080c0c7981 */ /* 0x000ea8000c1e1900 */
[----:B------:R-:W2:Y:S04]  /*07d0*/  LDG.E R11, desc[UR8][R10.64] ;  /* 0x000000080a0b7981 */ /* 0x000ea8000c1e1900 */
[----:B------:R-:W3:Y:S01]  /*07e0*/  LDG.E R3, desc[UR8][R2.64+0x4] ;  /* 0x0000040802037981 */ /* 0x000ee2000c1e1900 */
[----:B------:R-:W-:Y:S01]  /*07f0*/  UIADD3 UR4, UPT, UPT, UR4, 0x2, URZ ;  /* 0x0000000204047890 */ /* 0x000fe2000fffe0ff */
[----:B--2---:R-:W-:-:S04]  /*0800*/  FADD R8, R12, -R11 ;  /* 0x8000000b0c087221 */ /* 0x004fc80000000000 */
[----:B------:R-:W-:Y:S01]  /*0810*/  FFMA R9, R8, R8, R9 ;  /* 0x0000000808097223 */ /* 0x000fe20000000009 */
[----:B---3--:R-:W-:-:S04]  /*0820*/  FADD R8, R4, -R3 ;  /* 0x8000000304087221 */ /* 0x008fc80000000000 */
[----:B------:R-:W-:-:S07]  /*0830*/  FFMA R9, R8, R8, R9 ;  /* 0x0000000808097223 */ /* 0x000fce0000000009 */
.L_x_5:
[----:B------:R-:W-:Y:S05]  /*0840*/  BRA.U UP1, `(.L_x_1) ;  /* 0x0000000101287547 */ /* 0x000fea000b800000 */
[----:B------:R-:W0:Y:S01]  /*0850*/  LDC.64 R2, c[0x0][0x380] ;  /* 0x0000e000ff027b82 */ /* 0x000e220000000a00 */
[----:B------:R-:W-:Y:S02]  /*0860*/  IADD3 R7, PT, PT, R7, UR4, RZ ;  /* 0x0000000407077c10 */ /* 0x000fe4000fffe0ff */
[----:B------:R-:W-:-:S05]  /*0870*/  IADD3 R11, PT, PT, R6, UR4, RZ ;  /* 0x00000004060b7c10 */ /* 0x000fca000fffe0ff */
[----:B------:R-:W1:Y:S01]  /*0880*/  LDC.64 R4, c[0x0][0x388] ;  /* 0x0000e200ff047b82 */ /* 0x000e620000000a00 */
[----:B0-----:R-:W-:-:S06]  /*0890*/  IMAD.WIDE.U32 R2, R7, 0x4, R2 ;  /* 0x0000000407027825 */ /* 0x001fcc00078e0002 */
[----:B------:R-:W2:Y:S01]  /*08a0*/  LDG.E R2, desc[UR8][R2.64] ;  /* 0x0000000802027981 */ /* 0x000ea2000c1e1900 */
[----:B-1----:R-:W-:-:S06]  /*08b0*/  IMAD.WIDE.U32 R4, R11, 0x4, R4 ;  /* 0x000000040b047825 */ /* 0x002fcc00078e0004 */
[----:B------:R-:W2:Y:S02]  /*08c0*/  LDG.E R5, desc[UR8][R4.64] ;  /* 0x0000000804057981 */ /* 0x000ea4000c1e1900 */
[----:B--2---:R-:W-:-:S04]  /*08d0*/  FADD R6, R2, -R5 ;  /* 0x8000000502067221 */ /* 0x004fc80000000000 */
[----:B------:R-:W-:-:S07]  /*08e0*/  FFMA R9, R6, R6, R9 ;  /* 0x0000000606097223 */ /* 0x000fce0000000009 */
.L_x_1:
[----:B------:R-:W1:Y:S02]  /*08f0*/  LDC.64 R2, c[0x0][0x390] ;  /* 0x0000e400ff027b82 */ /* 0x000e640000000a00 */
[----:B-1----:R-:W-:-:S05]  /*0900*/  IMAD.WIDE.U32 R2, R0, 0x4, R2 ;  /* 0x0000000400027825 */ /* 0x002fca00078e0002 */
[----:B------:R0:W5:Y:S02]  /*0910*/  LDG.E R4, desc[UR8][R2.64] ;  /* 0x0000000802047981 */ /* 0x000164000c1e1900 */
.L_x_6:
[C---:B-----5:R-:W-:Y:S01]  /*0920*/  FMNMX R5, R4.reuse, R9, PT ;  /* 0x0000000904057209 */ /* 0x060fe20003800000 */
[----:B------:R-:W-:Y:S05]  /*0930*/  YIELD ;  /* 0x0000000000007946 */ /* 0x000fea0003800000 */
[----:B------:R-:W2:Y:S02]  /*0940*/  ATOMG.E.CAS.STRONG.GPU PT, R5, [R2], R4, R5 ;  /* 0x00000004020573a9 */ /* 0x000ea400001ee105 */
[-C--:B--2---:R-:W-:Y:S02]  /*0950*/  ISETP.NE.AND P0, PT, R4, R5.reuse, PT ;  /* 0x000000050400720c */ /* 0x084fe40003f05270 */
[----:B------:R-:W-:-:S11]  /*0960*/  MOV R4, R5 ;  /* 0x0000000500047202 */ /* 0x000fd60000000f00 */
[----:B------:R-:W-:Y:S05]  /*0970*/  @P0 BRA `(.L_x_6) ;  /* 0xfffffffc00e80947 */ /* 0x000fea000383ffff */
[----:B------:R-:W-:Y:S05]  /*0980*/  EXIT ;  /* 0x000000000000794d */ /* 0x000fea0003800000 */
.L_x_7:
        /* <DEDUP_REMOVED lines=15> */
.L_x_12:


//--------------------- .text._Z7gpu_funPfS_S_ii  --------------------------
	.section	.text._Z7gpu_funPfS_S_ii,"ax",@progbits
	.align	128
        .global         _Z7gpu_funPfS_S_ii
        .type           _Z7gpu_funPfS_S_ii,@function
        .size           _Z7gpu_funPfS_S_ii,(.L_x_13 - _Z7gpu_funPfS_S_ii)
        .other          _Z7gpu_funPfS_S_ii,@"STO_CUDA_ENTRY STV_DEFAULT"
_Z7gpu_funPfS_S_ii:
.text._Z7gpu_funPfS_S_ii:
[----:B------:R-:W-:Y:S01]  /*0000*/  LDC R1, c[0x0][0x37c] ;  /* 0x0000df00ff017b82 */ /* 0x000fe20000000800 */
[----:B------:R-:W0:Y:S07]  /*0010*/  S2R R9, SR_TID.X ;  /* 0x0000000000097919 */ /* 0x000e2e0000002100 */
[----:B------:R-:W0:Y:S01]  /*0020*/  LDC.64 R6, c[0x0][0x398] ;  /* 0x0000e600ff067b82 */ /* 0x000e220000000a00 */
[----:B------:R-:W1:Y:S07]  /*0030*/  LDCU.64 UR4, c[0x0][0x358] ;  /* 0x00006b00ff0477ac */ /* 0x000e6e0008000a00 */
[----:B------:R-:W2:Y:S08]  /*0040*/  LDC.64 R2, c[0x0][0x380] ;  /* 0x0000e000ff027b82 */ /* 0x000eb00000000a00 */
[----:B------:R-:W3:Y:S01]  /*0050*/  LDC.64 R4, c[0x0][0x388] ;  /* 0x0000e200ff047b82 */ /* 0x000ee20000000a00 */
[----:B0-----:R-:W-:-:S02]  /*0060*/  IMAD R7, R7, R6, R9 ;  /* 0x0000000607077224 */ /* 0x001fc400078e0209 */
[----:B--2---:R-:W-:-:S06]  /*0070*/  IMAD.WIDE.U32 R2, R9, 0x4, R2 ;  /* 0x0000000409027825 */ /* 0x004fcc00078e0002 */
[----:B-1----:R-:W2:Y:S01]  /*0080*/  LDG.E R2, desc[UR4][R2.64] ;  /* 0x0000000402027981 */ /* 0x002ea2000c1e1900 */
[----:B---3--:R-:W-:Y:S02]  /*0090*/  IMAD.WIDE R4, R7, 0x4, R4 ;  /* 0x0000000407047825 */ /* 0x008fe400078e0204 */
[----:B------:R-:W0:Y:S04]  /*00a0*/  LDC.64 R6, c[0x0][0x390] ;  /* 0x0000e400ff067b82 */ /* 0x000e280000000a00 */
[----:B------:R-:W2:Y:S01]  /*00b0*/  LDG.E R5, desc[UR4][R4.64] ;  /* 0x0000000404057981 */ /* 0x000ea2000c1e1900 */
[----:B0-----:R-:W-:-:S04]  /*00c0*/  IMAD.WIDE.U32 R6, R9, 0x4, R6 ;  /* 0x0000000409067825 */ /* 0x001fc800078e0006 */
[----:B--2---:R-:W-:-:S04]  /*00d0*/  FADD R0, R2, -R5 ;  /* 0x8000000502007221 */ /* 0x004fc80000000000 */
[----:B------:R-:W-:-:S05]  /*00e0*/  FMUL R9, R0, R0 ;  /* 0x0000000000097220 */ /* 0x000fca0000400000 */
[----:B------:R-:W-:Y:S01]  /*00f0*/  STG.E desc[UR4][R6.64], R9 ;  /* 0x0000000906007986 */ /* 0x000fe2000c101904 */
[----:B------:R-:W-:Y:S05]  /*0100*/  EXIT ;  /* 0x000000000000794d */ /* 0x000fea0003800000 */
.L_x_8:
        /* <DEDUP_REMOVED lines=15> */
.L_x_13:


//--------------------- .text._Z6kernelPfiii      --------------------------
	.section	.text._Z6kernelPfiii,"ax",@progbits
	.align	128
        .global         _Z6kernelPfiii
        .type           _Z6kernelPfiii,@function
        .size           _Z6kernelPfiii,(.L_x_14 - _Z6kernelPfiii)
        .other          _Z6kernelPfiii,@"STO_CUDA_ENTRY STV_DEFAULT"
_Z6kernelPfiii:
.text._Z6kernelPfiii:
[----:B------:R-:W0:Y:S08]  /*0000*/  LDC R1, c[0x0][0x37c] ;  /* 0x0000df00ff017b82 */ /* 0x000e300000000800 */
[----:B------:R-:W1:Y:S01]  /*0010*/  LDC.64 R12, c[0x0][0x388] ;  /* 0x0000e200ff0c7b82 */ /* 0x000e620000000a00 */
[----:B------:R-:W1:Y:S01]  /*0020*/  LDCU UR6, c[0x0][0x390] ;  /* 0x00007200ff0677ac */ /* 0x000e620008000800 */
[----:B0-----:R-:W-:Y:S01]  /*0030*/  VIADD R1, R1, 0xfffffff0 ;  /* 0xfffffff001017836 */ /* 0x001fe20000000000 */
[----:B------:R-:W0:Y:S05]  /*0040*/  LDCU.64 UR4, c[0x0][0x358] ;  /* 0x00006b00ff0477ac */ /* 0x000e2a0008000a00 */
[----:B------:R-:W2:Y:S01]  /*0050*/  LDC.64 R2, c[0x0][0x380] ;  /* 0x0000e000ff027b82 */ /* 0x000ea20000000a00 */
[----:B-1----:R-:W-:Y:S01]  /*0060*/  IMAD R5, R12, UR6, R13 ;  /* 0x000000060c057c24 */ /* 0x002fe2000f8e020d */
[----:B------:R-:W-:Y:S01]  /*0070*/  MOV R0, 0x160 ;  /* 0x0000016000007802 */ /* 0x000fe20000000f00 */
[----:B------:R1:W-:Y:S01]  /*0080*/  STL.64 [R1], R12 ;  /* 0x0000000c01007387 */ /* 0x0003e20000100a00 */
[----:B------:R-:W3:Y:S01]  /*0090*/  LDCU.64 UR6, c[0x4][0x158] ;  /* 0x01002b00ff0677ac */ /* 0x000ee20008000a00 */
[----:B--2---:R-:W-:-:S06]  /*00a0*/  IMAD.WIDE R2, R5, 0x4, R2 ;  /* 0x0000000405027825 */ /* 0x004fcc00078e0202 */
[----:B0-----:R-:W2:Y:S01]  /*00b0*/  LDG.E R2, desc[UR4][R2.64] ;  /* 0x0000000402027981 */ /* 0x001ea2000c1e1900 */
[----:B------:R-:W0:Y:S01]  /*00c0*/  LDCU UR4, c[0x0][0x2f8] ;  /* 0x00005f00ff0477ac */ /* 0x000e220008000800 */
[----:B------:R1:W4:Y:S01]  /*00d0*/  LDC.64 R10, c[0x4][R0] ;  /* 0x01000000000a7b82 */ /* 0x0003220000000a00 */
[----:B------:R-:W5:Y:S01]  /*00e0*/  LDCU UR5, c[0x0][0x2fc] ;  /* 0x00005f80ff0577ac */ /* 0x000f620008000800 */
[----:B---3--:R-:W-:Y:S01]  /*00f0*/  IMAD.U32 R4, RZ, RZ, UR6 ;  /* 0x00000006ff047e24 */ /* 0x008fe2000f8e00ff */
[----:B------:R-:W-:Y:S02]  /*0100*/  MOV R5, UR7 ;  /* 0x0000000700057c02 */ /* 0x000fe40008000f00 */
[----:B0-----:R-:W-:-:S04]  /*0110*/  IADD3 R6, P0, PT, R1, UR4, RZ ;  /* 0x0000000401067c10 */ /* 0x001fc8000ff1e0ff */
[----:B-----5:R-:W-:Y:S01]  /*0120*/  IADD3.X R7, PT, PT, RZ, UR5, RZ, P0, !PT ;  /* 0x00000005ff077c10 */ /* 0x020fe200087fe4ff */
[----:B--2---:R-:W0:Y:S02]  /*0130*/  F2F.F64.F32 R8, R2 ;  /* 0x0000000200087310 */ /* 0x004e240000201800 */
[----:B0---4-:R1:W-:Y:S06]  /*0140*/  STL.64 [R1+0x8], R8 ;  /* 0x0000080801007387 */ /* 0x0113ec0000100a00 */
[----:B------:R-:W-:-:S07]  /*0150*/  LEPC R20, `(.L_x_9) ;  /* 0x000000001014794e */ /* 0x000fce0000000000 */
[----:B-1----:R-:W-:Y:S05]  /*0160*/  CALL.ABS.NOINC R10 ;  /* 0x000000000a007343 */ /* 0x002fea0003c00000 */
.L_x_9:
[----:B------:R-:W-:Y:S05]  /*0170*/  EXIT ;  /* 0x000000000000794d */ /* 0x000fea0003800000 */
.L_x_10:
        /* <DEDUP_REMOVED lines=16> */
.L_x_14:


//--------------------- .nv.global.init           --------------------------
	.section	.nv.global.init,"aw",@progbits
.nv.global.init:
	.type		$str,@object
	.size		$str,(.L_43 - $str)
$str:
        /*0000*/ 	.byte	0x45, 0x6c, 0x65, 0x6d, 0x65, 0x6e, 0x74, 0x20, 0x28, 0x25, 0x64, 0x2c, 0x20, 0x25, 0x64, 0x29
        /*0010*/ 	.byte	0x20, 0x3d, 0x20, 0x25, 0x64, 0x0a, 0x00
.L_43:


//--------------------- .nv.shared.reserved.0     --------------------------
	.section	.nv.shared.reserved.0,"aw",@nobits
	.weak		__nv_reservedSMEM_offset_0_alias
	.size		__nv_reservedSMEM_offset_0_alias, 0, 64
	.other		__nv_reservedSMEM_offset_0_alias,@"STO_CUDA_RESERVED_SHARED STV_DEFAULT"
__nv_reservedSMEM_offset_0_alias:
	.zero		0
	.zero		64


//--------------------- .nv.global                --------------------------
	.section	.nv.global,"aw",@nobits
.nv.global:
	.type		_ZN33_INTERNAL_ecd72b89_4_k_cu_vec_0_N6thrust24THRUST_300001_SM_1000_NS3seqE,@object
	.size		_ZN33_INTERNAL_ecd72b89_4_k_cu_vec_0_N6thrust24THRUST_300001_SM_1000_NS3seqE,(_ZN33_INTERNAL_ecd72b89_4_k_cu_vec_0_N4cuda3std3__48in_placeE - _ZN33_INTERNAL_ecd72b89_4_k_cu_vec_0_N6thrust24THRUST_300001_SM_1000_NS3seqE)
_ZN33_INTERNAL_ecd72b89_4_k_cu_vec_0_N6thrust24THRUST_300001_SM_1000_NS3seqE:
	.zero		1
	.type		_ZN33_INTERNAL_ecd72b89_4_k_cu_vec_0_N4cuda3std3__48in_placeE,@object
	.size		_ZN33_INTERNAL_ecd72b89_4_k_cu_vec_0_N4cuda3std3__48in_placeE,(_ZN33_INTERNAL_ecd72b89_4_k_cu_vec_0_N4cuda3std6ranges3__45__cpo4sizeE - _ZN33_INTERNAL_ecd72b89_4_k_cu_vec_0_N4cuda3std3__48in_placeE)
_ZN33_INTERNAL_ecd72b89_4_k_cu_vec_0_N4cuda3std3__48in_placeE:
	.zero		1
	.type		_ZN33_INTERNAL_ecd72b89_4_k_cu_vec_0_N4cuda3std6ranges3__45__cpo4sizeE,@object
	.size		_ZN33_INTERNAL_ecd72b89_4_k_cu_vec_0_N4cuda3std6ranges3__45__cpo4sizeE,(_ZN33_INTERNAL_ecd72b89_4_k_cu_vec_0_N6thrust24THRUST_300001_SM_1000_NS12placeholders2_3E - _ZN33_INTERNAL_ecd72b89_4_k_cu_vec_0_N4cuda3std6ranges3__45__cpo4sizeE)
_ZN33_INTERNAL_ecd72b89_4_k_cu_vec_0_N4cuda3std6ranges3__45__cpo4sizeE:
	.zero		1
	.type		_ZN33_INTERNAL_ecd72b89_4_k_cu_vec_0_N6thrust24THRUST_300001_SM_1000_NS12placeholders2_3E,@object
	.size		_ZN33_INTERNAL_ecd72b89_4_k_cu_vec_0_N6thrust24THRUST_300001_SM_1000_NS12placeholders2_3E,(_ZN33_INTERNAL_ecd72b89_4_k_cu_vec_0_N4cuda3std3__45__cpo6cbeginE - _ZN33_INTERNAL_ecd72b89_4_k_cu_vec_0_N6thrust24THRUST_300001_SM_1000_NS12placeholders2_3E)
_ZN33_INTERNAL_ecd72b89_4_k_cu_vec_0_N6thrust24THRUST_300001_SM_1000_NS12placeholders2_3E:
	.zero		1
	.type		_ZN33_INTERNAL_ecd72b89_4_k_cu_vec_0_N4cuda3std3__45__cpo6cbeginE,@object
	.size		_ZN33_INTERNAL_ecd72b89_4_k_cu_vec_0_N4cuda3std3__45__cpo6cbeginE,(_ZN33_INTERNAL_ecd72b89_4_k_cu_vec_0_N4cuda3std6ranges3__45__cpo6cbeginE - _ZN33_INTERNAL_ecd72b89_4_k_cu_vec_0_N4cuda3std3__45__cpo6cbeginE)
_ZN33_INTERNAL_ecd72b89_4_k_cu_vec_0_N4cuda3std3__45__cpo6cbeginE:
	.zero		1
	.type		_ZN33_INTERNAL_ecd72b89_4_k_cu_vec_0_N4cuda3std6ranges3__45__cpo6cbeginE,@object
	.size		_ZN33_INTERNAL_ecd72b89_4_k_cu_vec_0_N4cuda3std6ranges3__45__cpo6cbeginE,(_ZN33_INTERNAL_ecd72b89_4_k_cu_vec_0_N6thrust24THRUST_300001_SM_1000_NS12placeholders2_7E - _ZN33_INTERNAL_ecd72b89_4_k_cu_vec_0_N4cuda3std6ranges3__45__cpo6cbeginE)
_ZN33_INTERNAL_ecd72b89_4_k_cu_vec_0_N4cuda3std6ranges3__45__cpo6cbeginE:
	.zero		1
	.type		_ZN33_INTERNAL_ecd72b89_4_k_cu_vec_0_N6thrust24THRUST_300001_SM_1000_NS12placeholders2_7E,@object
	.size		_ZN33_INTERNAL_ecd72b89_4_k_cu_vec_0_N6thrust24THRUST_300001_SM_1000_NS12placeholders2_7E,(_ZN33_INTERNAL_ecd72b89_4_k_cu_vec_0_N4cuda3std3__45__cpo7crbeginE - _ZN33_INTERNAL_ecd72b89_4_k_cu_vec_0_N6thrust24THRUST_300001_SM_1000_NS12placeholders2_7E)
_ZN33_INTERNAL_ecd72b89_4_k_cu_vec_0_N6thrust24THRUST_300001_SM_1000_NS12placeholders2_7E:
	.zero		1
	.type		_ZN33_INTERNAL_ecd72b89_4_k_cu_vec_0_N4cuda3std3__45__cpo7crbeginE,@object
	.size		_ZN33_INTERNAL_ecd72b89_4_k_cu_vec_0_N4cuda3std3__45__cpo7crbeginE,(_ZN33_INTERNAL_ecd72b89_4_k_cu_vec_0_N4cuda3std6ranges3__45__cpo4nextE - _ZN33_INTERNAL_ecd72b89_4_k_cu_vec_0_N4cuda3std3__45__cpo7crbeginE)
_ZN33_INTERNAL_ecd72b89_4_k_cu_vec_0_N4cuda3std3__45__cpo7crbeginE:
	.zero		1
	.type		_ZN33_INTERNAL_ecd72b89_4_k_cu_vec_0_N4cuda3std6ranges3__45__cpo4nextE,@object
	.size		_ZN33_INTERNAL_ecd72b89_4_k_cu_vec_0_N4cuda3std6ranges3__45__cpo4nextE,(_ZN33_INTERNAL_ecd72b89_4_k_cu_vec_0_N4cuda3std6ranges3__45__cpo4swapE - _ZN33_INTERNAL_ecd72b89_4_k_cu_vec_0_N4cuda3std6ranges3__45__cpo4nextE)
_ZN33_INTERNAL_ecd72b89_4_k_cu_vec_0_N4cuda3std6ranges3__45__cpo4nextE:
	.zero		1
	.type		_ZN33_INTERNAL_ecd72b89_4_k_cu_vec_0_N4cuda3std6ranges3__45__cpo4swapE,@object
	.size		_ZN33_INTERNAL_ecd72b89_4_k_cu_vec_0_N4cuda3std6ranges3__45__cpo4swapE,(_ZN33_INTERNAL_ecd72b89_4_k_cu_vec_0_N6thrust24THRUST_300001_SM_1000_NS8cuda_cub10par_nosyncE - _ZN33_INTERNAL_ecd72b89_4_k_cu_vec_0_N4cuda3std6ranges3__45__cpo4swapE)
_ZN33_INTERNAL_ecd72b89_4_k_cu_vec_0_N4cuda3std6ranges3__45__cpo4swapE:
	.zero		1
	.type		_ZN33_INTERNAL_ecd72b89_4_k_cu_vec_0_N6thrust24THRUST_300001_SM_1000_NS8cuda_cub10par_nosyncE,@object
	.size		_ZN33_INTERNAL_ecd72b89_4_k_cu_vec_0_N6thrust24THRUST_300001_SM_1000_NS8cuda_cub10par_nosyncE,(_ZN33_INTERNAL_ecd72b89_4_k_cu_vec_0_N6thrust24THRUST_300001_SM_1000_NS12placeholders2_9E - _ZN33_INTERNAL_ecd72b89_4_k_cu_vec_0_N6thrust24THRUST_300001_SM_1000_NS8cuda_cub10par_nosyncE)
_ZN33_INTERNAL_ecd72b89_4_k_cu_vec_0_N6thrust24THRUST_300001_SM_1000_NS8cuda_cub10par_nosyncE:
	.zero		1
	.type		_ZN33_INTERNAL_ecd72b89_4_k_cu_vec_0_N6thrust24THRUST_300001_SM_1000_NS12placeholders2_9E,@object
	.size		_ZN33_INTERNAL_ecd72b89_4_k_cu_vec_0_N6thrust24THRUST_300001_SM_1000_NS12placeholders2_9E,(_ZN33_INTERNAL_ecd72b89_4_k_cu_vec_0_N4cuda3std3__435_GLOBAL__N__ecd72b89_4_k_cu_vec_0_N6ignoreE - _ZN33_INTERNAL_ecd72b89_4_k_cu_vec_0_N6thrust24THRUST_300001_SM_1000_NS12placeholders2_9E)
_ZN33_INTERNAL_ecd72b89_4_k_cu_vec_0_N6thrust24THRUST_300001_SM_1000_NS12placeholders2_9E:
	.zero		1
	.type		_ZN33_INTERNAL_ecd72b89_4_k_cu_vec_0_N4cuda3std3__435_GLOBAL__N__ecd72b89_4_k_cu_vec_0_N6ignoreE,@object
	.size		_ZN33_INTERNAL_ecd72b89_4_k_cu_vec_0_N4cuda3std3__435_GLOBAL__N__ecd72b89_4_k_cu_vec_0_N6ignoreE,(_ZN33_INTERNAL_ecd72b89_4_k_cu_vec_0_N4cuda3std6ranges3__45__cpo4dataE - _ZN33_INTERNAL_ecd72b89_4_k_cu_vec_0_N4cuda3std3__435_GLOBAL__N__ecd72b89_4_k_cu_vec_0_N6ignoreE)
_ZN33_INTERNAL_ecd72b89_4_k_cu_vec_0_N4cuda3std3__435_GLOBAL__N__ecd72b89_4_k_cu_vec_0_N6ignoreE:
	.zero		1
	.type		_ZN33_INTERNAL_ecd72b89_4_k_cu_vec_0_N4cuda3std6ranges3__45__cpo4dataE,@object
	.size		_ZN33_INTERNAL_ecd72b89_4_k_cu_vec_0_N4cuda3std6ranges3__45__cpo4dataE,(_ZN33_INTERNAL_ecd72b89_4_k_cu_vec_0_N6thrust24THRUST_300001_SM_1000_NS12placeholders2_1E - _ZN33_INTERNAL_ecd72b89_4_k_cu_vec_0_N4cuda3std6ranges3__45__cpo4dataE)
_ZN33_INTERNAL_ecd72b89_4_k_cu_vec_0_N4cuda3std6ranges3__45__cpo4dataE:
	.zero		1
	.type		_ZN33_INTERNAL_ecd72b89_4_k_cu_vec_0_N6thrust24THRUST_300001_SM_1000_NS12placeholders2_1E,@object
	.size		_ZN33_INTERNAL_ecd72b89_4_k_cu_vec_0_N6thrust24THRUST_300001_SM_1000_NS12placeholders2_1E,(_ZN33_INTERNAL_ecd72b89_4_k_cu_vec_0_N4cuda3std3__45__cpo5beginE - _ZN33_INTERNAL_ecd72b89_4_k_cu_vec_0_N6thrust24THRUST_300001_SM_1000_NS12placeholders2_1E)
_ZN33_INTERNAL_ecd72b89_4_k_cu_vec_0_N6thrust24THRUST_300001_SM_1000_NS12placeholders2_1E:
	.zero		1
	.type		_ZN33_INTERNAL_ecd72b89_4_k_cu_vec_0_N4cuda3std3__45__cpo5beginE,@object
	.size		_ZN33_INTERNAL_ecd72b89_4_k_cu_vec_0_N4cuda3std3__45__cpo5beginE,(_ZN33_INTERNAL_ecd72b89_4_k_cu_vec_0_N4cuda3std6ranges3__45__cpo5beginE - _ZN33_INTERNAL_ecd72b89_4_k_cu_vec_0_N4cuda3std3__45__cpo5beginE)
_ZN33_INTERNAL_ecd72b89_4_k_cu_vec_0_N4cuda3std3__45__cpo5beginE:
	.zero		1
	.type		_ZN33_INTERNAL_ecd72b89_4_k_cu_vec_0_N4cuda3std6ranges3__45__cpo5beginE,@object
	.size		_ZN33_INTERNAL_ecd72b89_4_k_cu_vec_0_N4cuda3std6ranges3__45__cpo5beginE,(_ZN33_INTERNAL_ecd72b89_4_k_cu_vec_0_N6thrust24THRUST_300001_SM_1000_NS12placeholders2_5E - _ZN33_INTERNAL_ecd72b89_4_k_cu_vec_0_N4cuda3std6ranges3__45__cpo5beginE)
_ZN33_INTERNAL_ecd72b89_4_k_cu_vec_0_N4cuda3std6ranges3__45__cpo5beginE:
	.zero		1
	.type		_ZN33_INTERNAL_ecd72b89_4_k_cu_vec_0_N6thrust24THRUST_300001_SM_1000_NS12placeholders2_5E,@object
	.size		_ZN33_INTERNAL_ecd72b89_4_k_cu_vec_0_N6thrust24THRUST_300001_SM_1000_NS12placeholders2_5E,(_ZN33_INTERNAL_ecd72b89_4_k_cu_vec_0_N4cuda3std3__45__cpo6rbeginE - _ZN33_INTERNAL_ecd72b89_4_k_cu_vec_0_N6thrust24THRUST_300001_SM_1000_NS12placeholders2_5E)
_ZN33_INTERNAL_ecd72b89_4_k_cu_vec_0_N6thrust24THRUST_300001_SM_1000_NS12placeholders2_5E:
	.zero		1
	.type		_ZN33_INTERNAL_ecd72b89_4_k_cu_vec_0_N4cuda3std3__45__cpo6rbeginE,@object
	.size		_ZN33_INTERNAL_ecd72b89_4_k_cu_vec_0_N4cuda3std3__45__cpo6rbeginE,(_ZN33_INTERNAL_ecd72b89_4_k_cu_vec_0_N4cuda3std6ranges3__45__cpo7advanceE - _ZN33_INTERNAL_ecd72b89_4_k_cu_vec_0_N4cuda3std3__45__cpo6rbeginE)
_ZN33_INTERNAL_ecd72b89_4_k_cu_vec_0_N4cuda3std3__45__cpo6rbeginE:
	.zero		1
	.type		_ZN33_INTERNAL_ecd72b89_4_k_cu_vec_0_N4cuda3std6ranges3__45__cpo7advanceE,@object
	.size		_ZN33_INTERNAL_ecd72b89_4_k_cu_vec_0_N4cuda3std6ranges3__45__cpo7advanceE,(_ZN33_INTERNAL_ecd72b89_4_k_cu_vec_0_N4cuda3std3__47nulloptE - _ZN33_INTERNAL_ecd72b89_4_k_cu_vec_0_N4cuda3std6ranges3__45__cpo7advanceE)
_ZN33_INTERNAL_ecd72b89_4_k_cu_vec_0_N4cuda3std6ranges3__45__cpo7advanceE:
	.zero		1
	.type		_ZN33_INTERNAL_ecd72b89_4_k_cu_vec_0_N4cuda3std3__47nulloptE,@object
	.size		_ZN33_INTERNAL_ecd72b89_4_k_cu_vec_0_N4cuda3std3__47nulloptE,(_ZN33_INTERNAL_ecd72b89_4_k_cu_vec_0_N4cuda3std6ranges3__45__cpo8distanceE - _ZN33_INTERNAL_ecd72b89_4_k_cu_vec_0_N4cuda3std3__47nulloptE)
_ZN33_INTERNAL_ecd72b89_4_k_cu_vec_0_N4cuda3std3__47nulloptE:
	.zero		1
	.type		_ZN33_INTERNAL_ecd72b89_4_k_cu_vec_0_N4cuda3std6ranges3__45__cpo8distanceE,@object
	.size		_ZN33_INTERNAL_ecd72b89_4_k_cu_vec_0_N4cuda3std6ranges3__45__cpo8distanceE,(_ZN33_INTERNAL_ecd72b89_4_k_cu_vec_0_N6thrust24THRUST_300001_SM_1000_NS12placeholders3_10E - _ZN33_INTERNAL_ecd72b89_4_k_cu_vec_0_N4cuda3std6ranges3__45__cpo8distanceE)
_ZN33_INTERNAL_ecd72b89_4_k_cu_vec_0_N4cuda3std6ranges3__45__cpo8distanceE:
	.zero		1
	.type		_ZN33_INTERNAL_ecd72b89_4_k_cu_vec_0_N6thrust24THRUST_300001_SM_1000_NS12placeholders3_10E,@object
	.size		_ZN33_INTERNAL_ecd72b89_4_k_cu_vec_0_N6thrust24THRUST_300001_SM_1000_NS12placeholders3_10E,(_ZN33_INTERNAL_ecd72b89_4_k_cu_vec_0_N4cuda3std3__419piecewise_constructE - _ZN33_INTERNAL_ecd72b89_4_k_cu_vec_0_N6thrust24THRUST_300001_SM_1000_NS12placeholders3_10E)
_ZN33_INTERNAL_ecd72b89_4_k_cu_vec_0_N6thrust24THRUST_300001_SM_1000_NS12placeholders3_10E:
	.zero		1
	.type		_ZN33_INTERNAL_ecd72b89_4_k_cu_vec_0_N4cuda3std3__419piecewise_constructE,@object
	.size		_ZN33_INTERNAL_ecd72b89_4_k_cu_vec_0_N4cuda3std3__419piecewise_constructE,(_ZN33_INTERNAL_ecd72b89_4_k_cu_vec_0_N4cuda3std6ranges3__45__cpo5cdataE - _ZN33_INTERNAL_ecd72b89_4_k_cu_vec_0_N4cuda3std3__419piecewise_constructE)
_ZN33_INTERNAL_ecd72b89_4_k_cu_vec_0_N4cuda3std3__419piecewise_constructE:
	.zero		1
	.type		_ZN33_INTERNAL_ecd72b89_4_k_cu_vec_0_N4cuda3std6ranges3__45__cpo5cdataE,@object
	.size		_ZN33_INTERNAL_ecd72b89_4_k_cu_vec_0_N4cuda3std6ranges3__45__cpo5cdataE,(_ZN33_INTERNAL_ecd72b89_4_k_cu_vec_0_N6thrust24THRUST_300001_SM_1000_NS12placeholders2_2E - _ZN33_INTERNAL_ecd72b89_4_k_cu_vec_0_N4cuda3std6ranges3__45__cpo5cdataE)
_ZN33_INTERNAL_ecd72b89_4_k_cu_vec_0_N4cuda3std6ranges3__45__cpo5cdataE:
	.zero		1
	.type		_ZN33_INTERNAL_ecd72b89_4_k_cu_vec_0_N6thrust24THRUST_300001_SM_1000_NS12placeholders2_2E,@object
	.size		_ZN33_INTERNAL_ecd72b89_4_k_cu_vec_0_N6thrust24THRUST_300001_SM_1000_NS12placeholders2_2E,(_ZN33_INTERNAL_ecd72b89_4_k_cu_vec_0_N4cuda3std3__45__cpo3endE - _ZN33_INTERNAL_ecd72b89_4_k_cu_vec_0_N6thrust24THRUST_300001_SM_1000_NS12placeholders2_2E)
_ZN33_INTERNAL_ecd72b89_4_k_cu_vec_0_N6thrust24THRUST_300001_SM_1000_NS12placeholders2_2E:
	.zero		1
	.type		_ZN33_INTERNAL_ecd72b89_4_k_cu_vec_0_N4cuda3std3__45__cpo3endE,@object
	.size		_ZN33_INTERNAL_ecd72b89_4_k_cu_vec_0_N4cuda3std3__45__cpo3endE,(_ZN33_INTERNAL_ecd72b89_4_k_cu_vec_0_N4cuda3std6ranges3__45__cpo3endE - _ZN33_INTERNAL_ecd72b89_4_k_cu_vec_0_N4cuda3std3__45__cpo3endE)
_ZN33_INTERNAL_ecd72b89_4_k_cu_vec_0_N4cuda3std3__45__cpo3endE:
	.zero		1
	.type		_ZN33_INTERNAL_ecd72b89_4_k_cu_vec_0_N4cuda3std6ranges3__45__cpo3endE,@object
	.size		_ZN33_INTERNAL_ecd72b89_4_k_cu_vec_0_N4cuda3std6ranges3__45__cpo3endE,(_ZN33_INTERNAL_ecd72b89_4_k_cu_vec_0_N6thrust24THRUST_300001_SM_1000_NS12placeholders2_6E - _ZN33_INTERNAL_ecd72b89_4_k_cu_vec_0_N4cuda3std6ranges3__45__cpo3endE)
_ZN33_INTERNAL_ecd72b89_4_k_cu_vec_0_N4cuda3std6ranges3__45__cpo3endE:
	.zero		1
	.type		_ZN33_INTERNAL_ecd72b89_4_k_cu_vec_0_N6thrust24THRUST_300001_SM_1000_NS12placeholders2_6E,@object
	.size		_ZN33_INTERNAL_ecd72b89_4_k_cu_vec_0_N6thrust24THRUST_300001_SM_1000_NS12placeholders2_6E,(_ZN33_INTERNAL_ecd72b89_4_k_cu_vec_0_N4cuda3std3__45__cpo4rendE - _ZN33_INTERNAL_ecd72b89_4_k_cu_vec_0_N6thrust24THRUST_300001_SM_1000_NS12placeholders2_6E)
_ZN33_INTERNAL_ecd72b89_4_k_cu_vec_0_N6thrust24THRUST_300001_SM_1000_NS12placeholders2_6E:
	.zero		1
	.type		_ZN33_INTERNAL_ecd72b89_4_k_cu_vec_0_N4cuda3std3__45__cpo4rendE,@object
	.size		_ZN33_INTERNAL_ecd72b89_4_k_cu_vec_0_N4cuda3std3__45__cpo4rendE,(_ZN33_INTERNAL_ecd72b89_4_k_cu_vec_0_N4cuda3std6ranges3__45__cpo9iter_swapE - _ZN33_INTERNAL_ecd72b89_4_k_cu_vec_0_N4cuda3std3__45__cpo4rendE)
_ZN33_INTERNAL_ecd72b89_4_k_cu_vec_0_N4cuda3std3__45__cpo4rendE:
	.zero		1
	.type		_ZN33_INTERNAL_ecd72b89_4_k_cu_vec_0_N4cuda3std6ranges3__45__cpo9iter_swapE,@object
	.size		_ZN33_INTERNAL_ecd72b89_4_k_cu_vec_0_N4cuda3std6ranges3__45__cpo9iter_swapE,(_ZN33_INTERNAL_ecd72b89_4_k_cu_vec_0_N4cuda3std3__48unexpectE - _ZN33_INTERNAL_ecd72b89_4_k_cu_vec_0_N4cuda3std6ranges3__45__cpo9iter_swapE)
_ZN33_INTERNAL_ecd72b89_4_k_cu_vec_0_N4cuda3std6ranges3__45__cpo9iter_swapE:
	.zero		1
	.type		_ZN33_INTERNAL_ecd72b89_4_k_cu_vec_0_N4cuda3std3__48unexpectE,@object
	.size		_ZN33_INTERNAL_ecd72b89_4_k_cu_vec_0_N4cuda3std3__48unexpectE,(_ZN33_INTERNAL_ecd72b89_4_k_cu_vec_0_N6thrust24THRUST_300001_SM_1000_NS8cuda_cub3parE - _ZN33_INTERNAL_ecd72b89_4_k_cu_vec_0_N4cuda3std3__48unexpectE)
_ZN33_INTERNAL_ecd72b89_4_k_cu_vec_0_N4cuda3std3__48unexpectE:
	.zero		1
	.type		_ZN33_INTERNAL_ecd72b89_4_k_cu_vec_0_N6thrust24THRUST_300001_SM_1000_NS8cuda_cub3parE,@object
	.size		_ZN33_INTERNAL_ecd72b89_4_k_cu_vec_0_N6thrust24THRUST_300001_SM_1000_NS8cuda_cub3parE,(_ZN33_INTERNAL_ecd72b89_4_k_cu_vec_0_N6thrust24THRUST_300001_SM_1000_NS12placeholders2_4E - _ZN33_INTERNAL_ecd72b89_4_k_cu_vec_0_N6thrust24THRUST_300001_SM_1000_NS8cuda_cub3parE)
_ZN33_INTERNAL_ecd72b89_4_k_cu_vec_0_N6thrust24THRUST_300001_SM_1000_NS8cuda_cub3parE:
	.zero		1
	.type		_ZN33_INTERNAL_ecd72b89_4_k_cu_vec_0_N6thrust24THRUST_300001_SM_1000_NS12placeholders2_4E,@object
	.size		_ZN33_INTERNAL_ecd72b89_4_k_cu_vec_0_N6thrust24THRUST_300001_SM_1000_NS12placeholders2_4E,(_ZN33_INTERNAL_ecd72b89_4_k_cu_vec_0_N4cuda3std3__45__cpo4cendE - _ZN33_INTERNAL_ecd72b89_4_k_cu_vec_0_N6thrust24THRUST_300001_SM_1000_NS12placeholders2_4E)
_ZN33_INTERNAL_ecd72b89_4_k_cu_vec_0_N6thrust24THRUST_300001_SM_1000_NS12placeholders2_4E:
	.zero		1
	.type		_ZN33_INTERNAL_ecd72b89_4_k_cu_vec_0_N4cuda3std3__45__cpo4cendE,@object
	.size		_ZN33_INTERNAL_ecd72b89_4_k_cu_vec_0_N4cuda3std3__45__cpo4cendE,(_ZN33_INTERNAL_ecd72b89_4_k_cu_vec_0_N4cuda3std6ranges3__45__cpo4cendE - _ZN33_INTERNAL_ecd72b89_4_k_cu_vec_0_N4cuda3std3__45__cpo4cendE)
_ZN33_INTERNAL_ecd72b89_4_k_cu_vec_0_N4cuda3std3__45__cpo4cendE:
	.zero		1
	.type		_ZN33_INTERNAL_ecd72b89_4_k_cu_vec_0_N4cuda3std6ranges3__45__cpo4cendE,@object
	.size		_ZN33_INTERNAL_ecd72b89_4_k_cu_vec_0_N4cuda3std6ranges3__45__cpo4cendE,(_ZN33_INTERNAL_ecd72b89_4_k_cu_vec_0_N4cuda3std3__420unreachable_sentinelE - _ZN33_INTERNAL_ecd72b89_4_k_cu_vec_0_N4cuda3std6ranges3__45__cpo4cendE)
_ZN33_INTERNAL_ecd72b89_4_k_cu_vec_0_N4cuda3std6ranges3__45__cpo4cendE:
	.zero		1
	.type		_ZN33_INTERNAL_ecd72b89_4_k_cu_vec_0_N4cuda3std3__420unreachable_sentinelE,@object
	.size		_ZN33_INTERNAL_ecd72b89_4_k_cu_vec_0_N4cuda3std3__420unreachable_sentinelE,(_ZN33_INTERNAL_ecd72b89_4_k_cu_vec_0_N4cuda3std6ranges3__45__cpo5ssizeE - _ZN33_INTERNAL_ecd72b89_4_k_cu_vec_0_N4cuda3std3__420unreachable_sentinelE)
_ZN33_INTERNAL_ecd72b89_4_k_cu_vec_0_N4cuda3std3__420unreachable_sentinelE:
	.zero		1
	.type		_ZN33_INTERNAL_ecd72b89_4_k_cu_vec_0_N4cuda3std6ranges3__45__cpo5ssizeE,@object
	.size		_ZN33_INTERNAL_ecd72b89_4_k_cu_vec_0_N4cuda3std6ranges3__45__cpo5ssizeE,(_ZN33_INTERNAL_ecd72b89_4_k_cu_vec_0_N6thrust24THRUST_300001_SM_1000_NS12placeholders2_8E - _ZN33_INTERNAL_ecd72b89_4_k_cu_vec_0_N4cuda3std6ranges3__45__cpo5ssizeE)
_ZN33_INTERNAL_ecd72b89_4_k_cu_vec_0_N4cuda3std6ranges3__45__cpo5ssizeE:
	.zero		1
	.type		_ZN33_INTERNAL_ecd72b89_4_k_cu_vec_0_N6thrust24THRUST_300001_SM_1000_NS12placeholders2_8E,@object
	.size		_ZN33_INTERNAL_ecd72b89_4_k_cu_vec_0_N6thrust24THRUST_300001_SM_1000_NS12placeholders2_8E,(_ZN33_INTERNAL_ecd72b89_4_k_cu_vec_0_N4cuda3std3__45__cpo5crendE - _ZN33_INTERNAL_ecd72b89_4_k_cu_vec_0_N6thrust24THRUST_300001_SM_1000_NS12placeholders2_8E)
_ZN33_INTERNAL_ecd72b89_4_k_cu_vec_0_N6thrust24THRUST_300001_SM_1000_NS12placeholders2_8E:
	.zero		1
	.type		_ZN33_INTERNAL_ecd72b89_4_k_cu_vec_0_N4cuda3std3__45__cpo5crendE,@object
	.size		_ZN33_INTERNAL_ecd72b89_4_k_cu_vec_0_N4cuda3std3__45__cpo5crendE,(_ZN33_INTERNAL_ecd72b89_4_k_cu_vec_0_N4cuda3std6ranges3__45__cpo4prevE - _ZN33_INTERNAL_ecd72b89_4_k_cu_vec_0_N4cuda3std3__45__cpo5crendE)
_ZN33_INTERNAL_ecd72b89_4_k_cu_vec_0_N4cuda3std3__45__cpo5crendE:
	.zero		1
	.type		_ZN33_INTERNAL_ecd72b89_4_k_cu_vec_0_N4cuda3std6ranges3__45__cpo4prevE,@object
	.size		_ZN33_INTERNAL_ecd72b89_4_k_cu_vec_0_N4cuda3std6ranges3__45__cpo4prevE,(_ZN33_INTERNAL_ecd72b89_4_k_cu_vec_0_N4cuda3std6ranges3__45__cpo9iter_moveE - _ZN33_INTERNAL_ecd72b89_4_k_cu_vec_0_N4cuda3std6ranges3__45__cpo4prevE)
_ZN33_INTERNAL_ecd72b89_4_k_cu_vec_0_N4cuda3std6ranges3__45__cpo4prevE:
	.zero		1
	.type		_ZN33_INTERNAL_ecd72b89_4_k_cu_vec_0_N4cuda3std6ranges3__45__cpo9iter_moveE,@object
	.size		_ZN33_INTERNAL_ecd72b89_4_k_cu_vec_0_N4cuda3std6ranges3__45__cpo9iter_moveE,(_ZN33_INTERNAL_ecd72b89_4_k_cu_vec_0_N6thrust24THRUST_300001_SM_1000_NS6system6detail10sequential3seqE - _ZN33_INTERNAL_ecd72b89_4_k_cu_vec_0_N4cuda3std6ranges3__45__cpo9iter_moveE)
_ZN33_INTERNAL_ecd72b89_4_k_cu_vec_0_N4cuda3std6ranges3__45__cpo9iter_moveE:
	.zero		1
	.type		_ZN33_INTERNAL_ecd72b89_4_k_cu_vec_0_N6thrust24THRUST_300001_SM_1000_NS6system6detail10sequential3seqE,@object
	.size		_ZN33_INTERNAL_ecd72b89_4_k_cu_vec_0_N6thrust24THRUST_300001_SM_1000_NS6system6detail10sequential3seqE,(.L_31 - _ZN33_INTERNAL_ecd72b89_4_k_cu_vec_0_N6thrust24THRUST_300001_SM_1000_NS6system6detail10sequential3seqE)
_ZN33_INTERNAL_ecd72b89_4_k_cu_vec_0_N6thrust24THRUST_300001_SM_1000_NS6system6detail10sequential3seqE:
	.zero		1
.L_31:


//--------------------- .nv.constant0._ZN3cub18CUB_300001_SM_10006detail11EmptyKernelIvEEvv --------------------------
	.section	.nv.constant0._ZN3cub18CUB_300001_SM_10006detail11EmptyKernelIvEEvv,"a",@progbits
	.sectionflags	@""
	.align	4
.nv.constant0._ZN3cub18CUB_300001_SM_10006detail11EmptyKernelIvEEvv:
	.zero		896


//--------------------- .nv.constant0._Z4costPfS_S_ii --------------------------
	.section	.nv.constant0._Z4costPfS_S_ii,"a",@progbits
	.sectionflags	@""
	.align	4
.nv.constant0._Z4costPfS_S_ii:
	.zero		928


//--------------------- .nv.constant0._Z7gpu_funPfS_S_ii --------------------------
	.section	.nv.constant0._Z7gpu_funPfS_S_ii,"a",@progbits
	.sectionflags	@""
	.align	4
.nv.constant0._Z7gpu_funPfS_S_ii:
	.zero		928


//--------------------- .nv.constant0._Z6kernelPfiii --------------------------
	.section	.nv.constant0._Z6kernelPfiii,"a",@progbits
	.sectionflags	@""
	.align	4
.nv.constant0._Z6kernelPfiii:
	.zero		916


//--------------------- SYMBOLS --------------------------

	.type		.nv.reservedSmem.offset0,@object
	.size		.nv.reservedSmem.offset0,0x4
	.type		vprintf,@function
